//
// Generated by NVIDIA NVVM Compiler
//
// Compiler Build ID: CL-36424714
// Cuda compilation tools, release 13.0, V13.0.88
// Based on NVVM 20.0.0
//

.version 9.0
.target sm_100
.address_size 64

	// .globl	_Z16fill_array_valuePiim
.const .align 1 .b8 device_mtDNA[33613];
.const .align 1 .b8 device_nDNA[20000];
.const .align 4 .b8 panalty[16];
// _ZZ15cal_first_phaseiiiiiPiS_S_S_S_S_xiE14shared_panalty has been demoted
// _ZZ16cal_second_phaseiiiiiPiS_S_S_S_S_xiE14shared_panalty has been demoted
// _ZZ11do_rest_rowiiiiiiPiS_S_S_S_S_xiE14shared_panalty has been demoted
.extern .shared .align 16 .b8 cellValues[];

.visible .entry _Z16fill_array_valuePiim(
	.param .u64 .ptr .align 1 _Z16fill_array_valuePiim_param_0,
	.param .u32 _Z16fill_array_valuePiim_param_1,
	.param .u64 _Z16fill_array_valuePiim_param_2
)
{
	.reg .pred 	%p<2>;
	.reg .b32 	%r<6>;
	.reg .b64 	%rd<7>;

	ld.param.u64 	%rd2, [_Z16fill_array_valuePiim_param_0];
	ld.param.u32 	%r1, [_Z16fill_array_valuePiim_param_1];
	ld.param.u64 	%rd3, [_Z16fill_array_valuePiim_param_2];
	mov.u32 	%r2, %ctaid.x;
	mov.u32 	%r3, %ntid.x;
	mov.u32 	%r4, %tid.x;
	mad.lo.s32 	%r5, %r2, %r3, %r4;
	cvt.s64.s32 	%rd1, %r5;
	setp.le.u64 	%p1, %rd3, %rd1;
	@%p1 bra 	$L__BB0_2;
	cvta.to.global.u64 	%rd4, %rd2;
	shl.b64 	%rd5, %rd1, 2;
	add.s64 	%rd6, %rd4, %rd5;
	st.global.u32 	[%rd6], %r1;
$L__BB0_2:
	ret;

}
	// .globl	_Z9move_dataPiii
.visible .entry _Z9move_dataPiii(
	.param .u64 .ptr .align 1 _Z9move_dataPiii_param_0,
	.param .u32 _Z9move_dataPiii_param_1,
	.param .u32 _Z9move_dataPiii_param_2
)
{
	.reg .pred 	%p<4>;
	.reg .b32 	%r<10>;
	.reg .b64 	%rd<7>;

	ld.param.u64 	%rd1, [_Z9move_dataPiii_param_0];
	ld.param.u32 	%r3, [_Z9move_dataPiii_param_1];
	ld.param.u32 	%r2, [_Z9move_dataPiii_param_2];
	mov.u32 	%r4, %ctaid.x;
	mov.u32 	%r5, %ntid.x;
	mov.u32 	%r6, %tid.x;
	mad.lo.s32 	%r1, %r4, %r5, %r6;
	setp.lt.s32 	%p1, %r1, 1;
	setp.gt.s32 	%p2, %r1, %r3;
	or.pred  	%p3, %p1, %p2;
	@%p3 bra 	$L__BB1_2;
	cvta.to.global.u64 	%rd2, %rd1;
	mad.lo.s32 	%r7, %r1, %r2, %r1;
	add.s32 	%r8, %r7, %r2;
	mul.wide.s32 	%rd3, %r8, 4;
	add.s64 	%rd4, %rd2, %rd3;
	ld.global.u32 	%r9, [%rd4];
	mul.wide.s32 	%rd5, %r7, 4;
	add.s64 	%rd6, %rd2, %rd5;
	st.global.u32 	[%rd6], %r9;
$L__BB1_2:
	ret;

}
	// .globl	_Z15cal_first_phaseiiiiiPiS_S_S_S_S_xi
.visible .entry _Z15cal_first_phaseiiiiiPiS_S_S_S_S_xi(
	.param .u32 _Z15cal_first_phaseiiiiiPiS_S_S_S_S_xi_param_0,
	.param .u32 _Z15cal_first_phaseiiiiiPiS_S_S_S_S_xi_param_1,
	.param .u32 _Z15cal_first_phaseiiiiiPiS_S_S_S_S_xi_param_2,
	.param .u32 _Z15cal_first_phaseiiiiiPiS_S_S_S_S_xi_param_3,
	.param .u32 _Z15cal_first_phaseiiiiiPiS_S_S_S_S_xi_param_4,
	.param .u64 .ptr .align 1 _Z15cal_first_phaseiiiiiPiS_S_S_S_S_xi_param_5,
	.param .u64 .ptr .align 1 _Z15cal_first_phaseiiiiiPiS_S_S_S_S_xi_param_6,
	.param .u64 .ptr .align 1 _Z15cal_first_phaseiiiiiPiS_S_S_S_S_xi_param_7,
	.param .u64 .ptr .align 1 _Z15cal_first_phaseiiiiiPiS_S_S_S_S_xi_param_8,
	.param .u64 .ptr .align 1 _Z15cal_first_phaseiiiiiPiS_S_S_S_S_xi_param_9,
	.param .u64 .ptr .align 1 _Z15cal_first_phaseiiiiiPiS_S_S_S_S_xi_param_10,
	.param .u64 _Z15cal_first_phaseiiiiiPiS_S_S_S_S_xi_param_11,
	.param .u32 _Z15cal_first_phaseiiiiiPiS_S_S_S_S_xi_param_12
)
{
	.reg .pred 	%p<34>;
	.reg .b16 	%rs<3>;
	.reg .b32 	%r<288>;
	.reg .b64 	%rd<39>;
	// demoted variable
	.shared .align 4 .b8 _ZZ15cal_first_phaseiiiiiPiS_S_S_S_S_xiE14shared_panalty[16];
	ld.param.u32 	%r144, [_Z15cal_first_phaseiiiiiPiS_S_S_S_S_xi_param_0];
	ld.param.u32 	%r145, [_Z15cal_first_phaseiiiiiPiS_S_S_S_S_xi_param_1];
	ld.param.u32 	%r146, [_Z15cal_first_phaseiiiiiPiS_S_S_S_S_xi_param_2];
	ld.param.u32 	%r149, [_Z15cal_first_phaseiiiiiPiS_S_S_S_S_xi_param_12];
	mov.u32 	%r1, %tid.x;
	setp.ne.s32 	%p1, %r1, 0;
	@%p1 bra 	$L__BB2_2;
	ld.const.u32 	%r150, [panalty];
	st.shared.u32 	[_ZZ15cal_first_phaseiiiiiPiS_S_S_S_S_xiE14shared_panalty], %r150;
	ld.const.u32 	%r151, [panalty+4];
	st.shared.u32 	[_ZZ15cal_first_phaseiiiiiPiS_S_S_S_S_xiE14shared_panalty+4], %r151;
	ld.const.u32 	%r152, [panalty+8];
	st.shared.u32 	[_ZZ15cal_first_phaseiiiiiPiS_S_S_S_S_xiE14shared_panalty+8], %r152;
	ld.const.u32 	%r153, [panalty+12];
	st.shared.u32 	[_ZZ15cal_first_phaseiiiiiPiS_S_S_S_S_xiE14shared_panalty+12], %r153;
$L__BB2_2:
	mov.u32 	%r154, cellValues;
	mad.lo.s32 	%r2, %r1, 12, %r154;
	mov.b32 	%r155, 0;
	st.shared.u32 	[%r2], %r155;
	st.shared.u32 	[%r2+4], %r155;
	st.shared.u32 	[%r2+8], %r155;
	bar.sync 	0;
	mov.u32 	%r156, %ctaid.x;
	sub.s32 	%r157, %r144, %r156;
	mul.lo.s32 	%r3, %r157, %r145;
	mul.lo.s32 	%r158, %r146, %r156;
	sub.s32 	%r4, %r158, %r1;
	mov.u32 	%r159, %nctaid.x;
	mul.lo.s32 	%r5, %r145, %r159;
	setp.lt.s32 	%p2, %r145, 1;
	@%p2 bra 	$L__BB2_51;
	ld.param.u64 	%rd38, [_Z15cal_first_phaseiiiiiPiS_S_S_S_S_xi_param_11];
	ld.param.u64 	%rd36, [_Z15cal_first_phaseiiiiiPiS_S_S_S_S_xi_param_9];
	ld.param.u64 	%rd34, [_Z15cal_first_phaseiiiiiPiS_S_S_S_S_xi_param_7];
	ld.param.u64 	%rd33, [_Z15cal_first_phaseiiiiiPiS_S_S_S_S_xi_param_6];
	ld.param.u64 	%rd32, [_Z15cal_first_phaseiiiiiPiS_S_S_S_S_xi_param_5];
	ld.param.u32 	%r212, [_Z15cal_first_phaseiiiiiPiS_S_S_S_S_xi_param_3];
	cvta.to.global.u64 	%rd1, %rd34;
	add.s32 	%r6, %r212, 1;
	cvt.u32.u64 	%r7, %rd38;
	and.b32  	%r8, %r145, 7;
	and.b32  	%r9, %r145, 3;
	and.b32  	%r10, %r145, 2147483640;
	and.b32  	%r11, %r145, 1;
	neg.s32 	%r12, %r10;
	cvta.to.global.u64 	%rd2, %rd32;
	cvta.to.global.u64 	%rd3, %rd33;
	cvta.to.global.u64 	%rd4, %rd36;
	shr.s32 	%r161, %r4, 31;
	and.b32  	%r162, %r161, %r149;
	add.s32 	%r163, %r4, %r162;
	add.s32 	%r215, %r163, 1;
	add.s32 	%r164, %r1, %r3;
	and.b32  	%r165, %r161, %r5;
	sub.s32 	%r166, %r164, %r165;
	add.s32 	%r216, %r166, 1;
	mov.b32 	%r214, 0;
	mov.u64 	%rd24, device_mtDNA;
	mov.u64 	%rd26, device_nDNA;
$L__BB2_4:
	setp.lt.s32 	%p3, %r216, 1;
	@%p3 bra 	$L__BB2_7;
	ld.param.u32 	%r213, [_Z15cal_first_phaseiiiiiPiS_S_S_S_S_xi_param_4];
	mov.u32 	%r167, %ntid.x;
	rem.u32 	%r168, %r213, %r167;
	sub.s32 	%r169, %r213, %r168;
	setp.gt.u32 	%p4, %r216, %r169;
	setp.gt.s32 	%p5, %r215, %r149;
	or.pred  	%p6, %p4, %p5;
	@%p6 bra 	$L__BB2_7;
	cvt.s64.s32 	%rd12, %r215;
	mul.wide.s32 	%rd13, %r215, 4;
	add.s64 	%rd14, %rd2, %rd13;
	ld.global.u32 	%r170, [%rd14+-4];
	ld.shared.u32 	%r171, [_ZZ15cal_first_phaseiiiiiPiS_S_S_S_S_xiE14shared_panalty+8];
	add.s32 	%r172, %r171, %r170;
	add.s32 	%r173, %r216, -1;
	mad.lo.s32 	%r174, %r173, %r6, %r215;
	mul.wide.s32 	%rd15, %r174, 4;
	add.s64 	%rd16, %rd1, %rd15;
	ld.global.u32 	%r175, [%rd16];
	ld.shared.u32 	%r176, [_ZZ15cal_first_phaseiiiiiPiS_S_S_S_S_xiE14shared_panalty+12];
	add.s32 	%r177, %r176, %r175;
	max.s32 	%r178, %r172, %r177;
	st.global.u32 	[%rd14+-4], %r178;
	cvt.u64.u32 	%rd17, %r173;
	mul.wide.u32 	%rd18, %r173, 4;
	add.s64 	%rd19, %rd3, %rd18;
	ld.global.u32 	%r179, [%rd19];
	add.s32 	%r180, %r171, %r179;
	mul.lo.s32 	%r181, %r216, %r6;
	cvt.s64.s32 	%rd20, %r181;
	add.s64 	%rd21, %rd12, %rd20;
	shl.b64 	%rd22, %rd21, 2;
	add.s64 	%rd23, %rd1, %rd22;
	ld.global.u32 	%r182, [%rd23+-4];
	add.s32 	%r183, %r176, %r182;
	max.s32 	%r184, %r180, %r183;
	st.global.u32 	[%rd19], %r184;
	add.s64 	%rd25, %rd24, %rd17;
	ld.const.u8 	%rs1, [%rd25];
	add.s64 	%rd27, %rd26, %rd12;
	ld.const.u8 	%rs2, [%rd27+-1];
	setp.eq.s16 	%p7, %rs1, %rs2;
	ld.shared.u32 	%r185, [_ZZ15cal_first_phaseiiiiiPiS_S_S_S_S_xiE14shared_panalty];
	ld.shared.u32 	%r186, [_ZZ15cal_first_phaseiiiiiPiS_S_S_S_S_xiE14shared_panalty+4];
	selp.b32 	%r187, %r185, %r186, %p7;
	ld.global.u32 	%r188, [%rd14+-4];
	ld.global.u32 	%r189, [%rd16+-4];
	add.s32 	%r190, %r189, %r187;
	max.s32 	%r191, %r188, %r184;
	max.s32 	%r192, %r190, %r191;
	max.s32 	%r193, %r192, 0;
	mul.wide.s32 	%rd28, %r6, 4;
	add.s64 	%rd29, %rd16, %rd28;
	st.global.u32 	[%rd29], %r193;
	st.shared.u32 	[%r2], %r193;
	st.shared.u32 	[%r2+4], %r216;
	st.shared.u32 	[%r2+8], %r215;
$L__BB2_7:
	setp.ne.s32 	%p8, %r1, 0;
	bar.sync 	0;
	@%p8 bra 	$L__BB2_50;
	setp.lt.u32 	%p9, %r145, 8;
	mov.b32 	%r224, -1;
	mov.b32 	%r268, 0;
	mov.u32 	%r223, %r224;
	mov.u32 	%r222, %r268;
	@%p9 bra 	$L__BB2_27;
	mov.u32 	%r200, cellValues;
	add.s32 	%r217, %r200, 48;
	mov.b32 	%r222, 0;
	mov.b32 	%r224, -1;
	mov.u32 	%r218, %r12;
$L__BB2_10:
	.pragma "nounroll";
	ld.shared.u32 	%r23, [%r217+-48];
	setp.le.s32 	%p10, %r23, %r222;
	@%p10 bra 	$L__BB2_12;
	ld.shared.u32 	%r223, [%r217+-44];
	ld.shared.u32 	%r224, [%r217+-40];
	mov.u32 	%r222, %r23;
$L__BB2_12:
	ld.shared.u32 	%r29, [%r217+-36];
	setp.le.s32 	%p11, %r29, %r222;
	@%p11 bra 	$L__BB2_14;
	ld.shared.v2.u32 	{%r223, %r224}, [%r217+-32];
	mov.u32 	%r222, %r29;
$L__BB2_14:
	ld.shared.u32 	%r35, [%r217+-24];
	setp.le.s32 	%p12, %r35, %r222;
	@%p12 bra 	$L__BB2_16;
	ld.shared.u32 	%r223, [%r217+-20];
	ld.shared.u32 	%r224, [%r217+-16];
	mov.u32 	%r222, %r35;
$L__BB2_16:
	ld.shared.u32 	%r41, [%r217+-12];
	setp.le.s32 	%p13, %r41, %r222;
	@%p13 bra 	$L__BB2_18;
	ld.shared.v2.u32 	{%r223, %r224}, [%r217+-8];
	mov.u32 	%r222, %r41;
$L__BB2_18:
	ld.shared.u32 	%r47, [%r217];
	setp.le.s32 	%p14, %r47, %r222;
	@%p14 bra 	$L__BB2_20;
	ld.shared.u32 	%r223, [%r217+4];
	ld.shared.u32 	%r224, [%r217+8];
	mov.u32 	%r222, %r47;
$L__BB2_20:
	ld.shared.u32 	%r53, [%r217+12];
	setp.le.s32 	%p15, %r53, %r222;
	@%p15 bra 	$L__BB2_22;
	ld.shared.v2.u32 	{%r223, %r224}, [%r217+16];
	mov.u32 	%r222, %r53;
$L__BB2_22:
	ld.shared.u32 	%r59, [%r217+24];
	setp.le.s32 	%p16, %r59, %r222;
	@%p16 bra 	$L__BB2_24;
	ld.shared.u32 	%r223, [%r217+28];
	ld.shared.u32 	%r224, [%r217+32];
	mov.u32 	%r222, %r59;
$L__BB2_24:
	ld.shared.u32 	%r65, [%r217+36];
	setp.le.s32 	%p17, %r65, %r222;
	@%p17 bra 	$L__BB2_26;
	ld.shared.v2.u32 	{%r223, %r224}, [%r217+40];
	mov.u32 	%r222, %r65;
$L__BB2_26:
	add.s32 	%r218, %r218, 8;
	add.s32 	%r217, %r217, 96;
	setp.ne.s32 	%p18, %r218, 0;
	mov.u32 	%r268, %r10;
	@%p18 bra 	$L__BB2_10;
$L__BB2_27:
	setp.eq.s32 	%p19, %r8, 0;
	@%p19 bra 	$L__BB2_48;
	add.s32 	%r202, %r8, -1;
	setp.lt.u32 	%p20, %r202, 3;
	@%p20 bra 	$L__BB2_38;
	mov.u32 	%r203, cellValues;
	mad.lo.s32 	%r80, %r268, 12, %r203;
	ld.shared.u32 	%r81, [%r80];
	setp.le.s32 	%p21, %r81, %r222;
	@%p21 bra 	$L__BB2_31;
	ld.shared.u32 	%r223, [%r80+4];
	ld.shared.u32 	%r224, [%r80+8];
	mov.u32 	%r222, %r81;
$L__BB2_31:
	ld.shared.u32 	%r87, [%r80+12];
	setp.le.s32 	%p22, %r87, %r222;
	@%p22 bra 	$L__BB2_33;
	ld.shared.u32 	%r223, [%r80+16];
	ld.shared.u32 	%r224, [%r80+20];
	mov.u32 	%r222, %r87;
$L__BB2_33:
	ld.shared.u32 	%r93, [%r80+24];
	setp.le.s32 	%p23, %r93, %r222;
	@%p23 bra 	$L__BB2_35;
	ld.shared.u32 	%r223, [%r80+28];
	ld.shared.u32 	%r224, [%r80+32];
	mov.u32 	%r222, %r93;
$L__BB2_35:
	ld.shared.u32 	%r99, [%r80+36];
	setp.le.s32 	%p24, %r99, %r222;
	@%p24 bra 	$L__BB2_37;
	ld.shared.u32 	%r223, [%r80+40];
	ld.shared.u32 	%r224, [%r80+44];
	mov.u32 	%r222, %r99;
$L__BB2_37:
	add.s32 	%r268, %r268, 4;
$L__BB2_38:
	setp.eq.s32 	%p25, %r9, 0;
	@%p25 bra 	$L__BB2_48;
	setp.eq.s32 	%p26, %r9, 1;
	@%p26 bra 	$L__BB2_45;
	mov.u32 	%r205, cellValues;
	mad.lo.s32 	%r113, %r268, 12, %r205;
	ld.shared.u32 	%r114, [%r113];
	setp.le.s32 	%p27, %r114, %r222;
	@%p27 bra 	$L__BB2_42;
	ld.shared.u32 	%r223, [%r113+4];
	ld.shared.u32 	%r224, [%r113+8];
	mov.u32 	%r222, %r114;
$L__BB2_42:
	ld.shared.u32 	%r120, [%r113+12];
	setp.le.s32 	%p28, %r120, %r222;
	@%p28 bra 	$L__BB2_44;
	ld.shared.u32 	%r223, [%r113+16];
	ld.shared.u32 	%r224, [%r113+20];
	mov.u32 	%r222, %r120;
$L__BB2_44:
	add.s32 	%r268, %r268, 2;
$L__BB2_45:
	setp.eq.s32 	%p29, %r11, 0;
	@%p29 bra 	$L__BB2_48;
	mov.u32 	%r206, cellValues;
	mad.lo.s32 	%r134, %r268, 12, %r206;
	ld.shared.u32 	%r135, [%r134];
	setp.le.s32 	%p30, %r135, %r222;
	@%p30 bra 	$L__BB2_48;
	ld.shared.u32 	%r223, [%r134+4];
	ld.shared.u32 	%r224, [%r134+8];
	mov.u32 	%r222, %r135;
$L__BB2_48:
	ld.param.u64 	%rd35, [_Z15cal_first_phaseiiiiiPiS_S_S_S_S_xi_param_8];
	cvta.to.global.u64 	%rd30, %rd35;
	atom.global.max.s32 	%r207, [%rd30], %r222;
	ld.global.u32 	%r208, [%rd30];
	setp.ne.s32 	%p31, %r208, %r222;
	@%p31 bra 	$L__BB2_50;
	ld.param.u64 	%rd37, [_Z15cal_first_phaseiiiiiPiS_S_S_S_S_xi_param_10];
	st.global.u32 	[%rd4], %r223;
	add.s32 	%r209, %r224, %r7;
	cvta.to.global.u64 	%rd31, %rd37;
	st.global.u32 	[%rd31], %r209;
$L__BB2_50:
	setp.eq.s32 	%p32, %r215, %r149;
	bar.sync 	0;
	add.s32 	%r214, %r214, 1;
	setp.ne.s32 	%p33, %r214, %r145;
	add.s32 	%r210, %r215, 1;
	selp.b32 	%r215, 1, %r210, %p32;
	selp.b32 	%r211, %r5, 0, %p32;
	add.s32 	%r216, %r211, %r216;
	@%p33 bra 	$L__BB2_4;
$L__BB2_51:
	ret;

}
	// .globl	_Z16cal_second_phaseiiiiiPiS_S_S_S_S_xi
.visible .entry _Z16cal_second_phaseiiiiiPiS_S_S_S_S_xi(
	.param .u32 _Z16cal_second_phaseiiiiiPiS_S_S_S_S_xi_param_0,
	.param .u32 _Z16cal_second_phaseiiiiiPiS_S_S_S_S_xi_param_1,
	.param .u32 _Z16cal_second_phaseiiiiiPiS_S_S_S_S_xi_param_2,
	.param .u32 _Z16cal_second_phaseiiiiiPiS_S_S_S_S_xi_param_3,
	.param .u32 _Z16cal_second_phaseiiiiiPiS_S_S_S_S_xi_param_4,
	.param .u64 .ptr .align 1 _Z16cal_second_phaseiiiiiPiS_S_S_S_S_xi_param_5,
	.param .u64 .ptr .align 1 _Z16cal_second_phaseiiiiiPiS_S_S_S_S_xi_param_6,
	.param .u64 .ptr .align 1 _Z16cal_second_phaseiiiiiPiS_S_S_S_S_xi_param_7,
	.param .u64 .ptr .align 1 _Z16cal_second_phaseiiiiiPiS_S_S_S_S_xi_param_8,
	.param .u64 .ptr .align 1 _Z16cal_second_phaseiiiiiPiS_S_S_S_S_xi_param_9,
	.param .u64 .ptr .align 1 _Z16cal_second_phaseiiiiiPiS_S_S_S_S_xi_param_10,
	.param .u64 _Z16cal_second_phaseiiiiiPiS_S_S_S_S_xi_param_11,
	.param .u32 _Z16cal_second_phaseiiiiiPiS_S_S_S_S_xi_param_12
)
{
	.reg .pred 	%p<34>;
	.reg .b16 	%rs<3>;
	.reg .b32 	%r<278>;
	.reg .b64 	%rd<33>;
	// demoted variable
	.shared .align 4 .b8 _ZZ16cal_second_phaseiiiiiPiS_S_S_S_S_xiE14shared_panalty[16];
	ld.param.u32 	%r145, [_Z16cal_second_phaseiiiiiPiS_S_S_S_S_xi_param_0];
	ld.param.u32 	%r146, [_Z16cal_second_phaseiiiiiPiS_S_S_S_S_xi_param_1];
	ld.param.u32 	%r147, [_Z16cal_second_phaseiiiiiPiS_S_S_S_S_xi_param_2];
	ld.param.u32 	%r148, [_Z16cal_second_phaseiiiiiPiS_S_S_S_S_xi_param_3];
	ld.param.u32 	%r149, [_Z16cal_second_phaseiiiiiPiS_S_S_S_S_xi_param_4];
	ld.param.u64 	%rd9, [_Z16cal_second_phaseiiiiiPiS_S_S_S_S_xi_param_6];
	ld.param.u64 	%rd10, [_Z16cal_second_phaseiiiiiPiS_S_S_S_S_xi_param_7];
	ld.param.u64 	%rd11, [_Z16cal_second_phaseiiiiiPiS_S_S_S_S_xi_param_8];
	ld.param.u64 	%rd12, [_Z16cal_second_phaseiiiiiPiS_S_S_S_S_xi_param_9];
	ld.param.u64 	%rd13, [_Z16cal_second_phaseiiiiiPiS_S_S_S_S_xi_param_10];
	ld.param.u64 	%rd14, [_Z16cal_second_phaseiiiiiPiS_S_S_S_S_xi_param_11];
	ld.param.u32 	%r150, [_Z16cal_second_phaseiiiiiPiS_S_S_S_S_xi_param_12];
	mov.u32 	%r1, %tid.x;
	setp.ne.s32 	%p1, %r1, 0;
	@%p1 bra 	$L__BB3_2;
	ld.const.u32 	%r151, [panalty];
	st.shared.u32 	[_ZZ16cal_second_phaseiiiiiPiS_S_S_S_S_xiE14shared_panalty], %r151;
	ld.const.u32 	%r152, [panalty+4];
	st.shared.u32 	[_ZZ16cal_second_phaseiiiiiPiS_S_S_S_S_xiE14shared_panalty+4], %r152;
	ld.const.u32 	%r153, [panalty+8];
	st.shared.u32 	[_ZZ16cal_second_phaseiiiiiPiS_S_S_S_S_xiE14shared_panalty+8], %r153;
	ld.const.u32 	%r154, [panalty+12];
	st.shared.u32 	[_ZZ16cal_second_phaseiiiiiPiS_S_S_S_S_xiE14shared_panalty+12], %r154;
$L__BB3_2:
	mov.u32 	%r155, cellValues;
	mad.lo.s32 	%r2, %r1, 12, %r155;
	mov.b32 	%r156, 0;
	st.shared.u32 	[%r2], %r156;
	st.shared.u32 	[%r2+4], %r156;
	st.shared.u32 	[%r2+8], %r156;
	bar.sync 	0;
	mov.u32 	%r157, %ctaid.x;
	sub.s32 	%r158, %r145, %r157;
	mad.lo.s32 	%r3, %r158, %r146, %r1;
	mul.lo.s32 	%r4, %r147, %r157;
	sub.s32 	%r5, %r147, %r146;
	setp.lt.s32 	%p2, %r5, 1;
	@%p2 bra 	$L__BB3_52;
	ld.param.u64 	%rd32, [_Z16cal_second_phaseiiiiiPiS_S_S_S_S_xi_param_5];
	cvta.to.global.u64 	%rd1, %rd11;
	cvta.to.global.u64 	%rd2, %rd10;
	mov.u32 	%r6, %ntid.x;
	add.s32 	%r7, %r148, 1;
	mad.lo.s32 	%r8, %r3, %r148, %r3;
	cvt.u64.u32 	%rd15, %r3;
	cvta.to.global.u64 	%rd16, %rd9;
	mul.wide.u32 	%rd17, %r3, 4;
	add.s64 	%rd3, %rd16, %rd17;
	add.s32 	%r9, %r8, %r7;
	mov.u64 	%rd18, device_mtDNA;
	add.s64 	%rd4, %rd18, %rd15;
	cvt.u32.u64 	%r10, %rd14;
	and.b32  	%r11, %r146, 7;
	add.s32 	%r12, %r11, -1;
	and.b32  	%r13, %r146, 3;
	and.b32  	%r14, %r146, 2147483640;
	and.b32  	%r15, %r146, 1;
	neg.s32 	%r16, %r14;
	cvta.to.global.u64 	%rd5, %rd32;
	cvta.to.global.u64 	%rd6, %rd12;
	cvta.to.global.u64 	%rd7, %rd13;
	sub.s32 	%r160, %r146, %r1;
	add.s32 	%r161, %r160, %r4;
	add.s32 	%r206, %r161, 1;
	mov.b32 	%r205, 0;
	rem.u32 	%r162, %r149, %r6;
	sub.s32 	%r163, %r149, %r162;
$L__BB3_4:
	setp.lt.s32 	%p3, %r3, 0;
	@%p3 bra 	$L__BB3_7;
	add.s32 	%r164, %r3, 1;
	setp.gt.u32 	%p4, %r164, %r163;
	setp.gt.s32 	%p5, %r206, %r150;
	or.pred  	%p6, %p4, %p5;
	@%p6 bra 	$L__BB3_7;
	cvt.s64.s32 	%rd19, %r206;
	mul.wide.s32 	%rd20, %r206, 4;
	add.s64 	%rd21, %rd5, %rd20;
	ld.global.u32 	%r165, [%rd21+-4];
	ld.shared.u32 	%r166, [_ZZ16cal_second_phaseiiiiiPiS_S_S_S_S_xiE14shared_panalty+8];
	add.s32 	%r167, %r166, %r165;
	add.s32 	%r168, %r206, %r8;
	mul.wide.s32 	%rd22, %r168, 4;
	add.s64 	%rd23, %rd2, %rd22;
	ld.global.u32 	%r169, [%rd23];
	ld.shared.u32 	%r170, [_ZZ16cal_second_phaseiiiiiPiS_S_S_S_S_xiE14shared_panalty+12];
	add.s32 	%r171, %r170, %r169;
	max.s32 	%r172, %r167, %r171;
	st.global.u32 	[%rd21+-4], %r172;
	ld.global.u32 	%r173, [%rd3];
	add.s32 	%r174, %r166, %r173;
	cvt.s64.s32 	%rd24, %r9;
	add.s64 	%rd25, %rd19, %rd24;
	shl.b64 	%rd26, %rd25, 2;
	add.s64 	%rd27, %rd2, %rd26;
	ld.global.u32 	%r175, [%rd27+-4];
	add.s32 	%r176, %r170, %r175;
	max.s32 	%r177, %r174, %r176;
	st.global.u32 	[%rd3], %r177;
	ld.const.u8 	%rs1, [%rd4];
	mov.u64 	%rd28, device_nDNA;
	add.s64 	%rd29, %rd28, %rd19;
	ld.const.u8 	%rs2, [%rd29+-1];
	setp.eq.s16 	%p7, %rs1, %rs2;
	ld.shared.u32 	%r178, [_ZZ16cal_second_phaseiiiiiPiS_S_S_S_S_xiE14shared_panalty];
	ld.shared.u32 	%r179, [_ZZ16cal_second_phaseiiiiiPiS_S_S_S_S_xiE14shared_panalty+4];
	selp.b32 	%r180, %r178, %r179, %p7;
	ld.global.u32 	%r181, [%rd21+-4];
	ld.global.u32 	%r182, [%rd23+-4];
	add.s32 	%r183, %r182, %r180;
	max.s32 	%r184, %r181, %r177;
	max.s32 	%r185, %r183, %r184;
	max.s32 	%r186, %r185, 0;
	mul.wide.s32 	%rd30, %r7, 4;
	add.s64 	%rd31, %rd23, %rd30;
	st.global.u32 	[%rd31], %r186;
	st.shared.u32 	[%r2], %r186;
	add.s32 	%r187, %r3, 1;
	st.shared.u32 	[%r2+4], %r187;
	st.shared.u32 	[%r2+8], %r206;
$L__BB3_7:
	setp.ne.s32 	%p8, %r1, 0;
	bar.sync 	0;
	@%p8 bra 	$L__BB3_51;
	setp.lt.s32 	%p9, %r146, 1;
	mov.b32 	%r213, -1;
	mov.b32 	%r212, 0;
	mov.u32 	%r214, %r213;
	@%p9 bra 	$L__BB3_49;
	setp.lt.u32 	%p10, %r146, 8;
	mov.b32 	%r214, -1;
	mov.b32 	%r258, 0;
	mov.u32 	%r213, %r214;
	mov.u32 	%r212, %r258;
	@%p10 bra 	$L__BB3_28;
	mov.u32 	%r196, cellValues;
	add.s32 	%r207, %r196, 48;
	mov.b32 	%r212, 0;
	mov.b32 	%r214, -1;
	mov.u32 	%r208, %r16;
$L__BB3_11:
	.pragma "nounroll";
	ld.shared.u32 	%r25, [%r207+-48];
	setp.le.s32 	%p11, %r25, %r212;
	@%p11 bra 	$L__BB3_13;
	ld.shared.u32 	%r213, [%r207+-44];
	ld.shared.u32 	%r214, [%r207+-40];
	mov.u32 	%r212, %r25;
$L__BB3_13:
	ld.shared.u32 	%r31, [%r207+-36];
	setp.le.s32 	%p12, %r31, %r212;
	@%p12 bra 	$L__BB3_15;
	ld.shared.v2.u32 	{%r213, %r214}, [%r207+-32];
	mov.u32 	%r212, %r31;
$L__BB3_15:
	ld.shared.u32 	%r37, [%r207+-24];
	setp.le.s32 	%p13, %r37, %r212;
	@%p13 bra 	$L__BB3_17;
	ld.shared.u32 	%r213, [%r207+-20];
	ld.shared.u32 	%r214, [%r207+-16];
	mov.u32 	%r212, %r37;
$L__BB3_17:
	ld.shared.u32 	%r43, [%r207+-12];
	setp.le.s32 	%p14, %r43, %r212;
	@%p14 bra 	$L__BB3_19;
	ld.shared.v2.u32 	{%r213, %r214}, [%r207+-8];
	mov.u32 	%r212, %r43;
$L__BB3_19:
	ld.shared.u32 	%r49, [%r207];
	setp.le.s32 	%p15, %r49, %r212;
	@%p15 bra 	$L__BB3_21;
	ld.shared.u32 	%r213, [%r207+4];
	ld.shared.u32 	%r214, [%r207+8];
	mov.u32 	%r212, %r49;
$L__BB3_21:
	ld.shared.u32 	%r55, [%r207+12];
	setp.le.s32 	%p16, %r55, %r212;
	@%p16 bra 	$L__BB3_23;
	ld.shared.v2.u32 	{%r213, %r214}, [%r207+16];
	mov.u32 	%r212, %r55;
$L__BB3_23:
	ld.shared.u32 	%r61, [%r207+24];
	setp.le.s32 	%p17, %r61, %r212;
	@%p17 bra 	$L__BB3_25;
	ld.shared.u32 	%r213, [%r207+28];
	ld.shared.u32 	%r214, [%r207+32];
	mov.u32 	%r212, %r61;
$L__BB3_25:
	ld.shared.u32 	%r67, [%r207+36];
	setp.le.s32 	%p18, %r67, %r212;
	@%p18 bra 	$L__BB3_27;
	ld.shared.v2.u32 	{%r213, %r214}, [%r207+40];
	mov.u32 	%r212, %r67;
$L__BB3_27:
	add.s32 	%r208, %r208, 8;
	add.s32 	%r207, %r207, 96;
	setp.ne.s32 	%p19, %r208, 0;
	mov.u32 	%r258, %r14;
	@%p19 bra 	$L__BB3_11;
$L__BB3_28:
	setp.eq.s32 	%p20, %r11, 0;
	@%p20 bra 	$L__BB3_49;
	setp.lt.u32 	%p21, %r12, 3;
	@%p21 bra 	$L__BB3_39;
	mov.u32 	%r198, cellValues;
	mad.lo.s32 	%r82, %r258, 12, %r198;
	ld.shared.u32 	%r83, [%r82];
	setp.le.s32 	%p22, %r83, %r212;
	@%p22 bra 	$L__BB3_32;
	ld.shared.u32 	%r213, [%r82+4];
	ld.shared.u32 	%r214, [%r82+8];
	mov.u32 	%r212, %r83;
$L__BB3_32:
	ld.shared.u32 	%r89, [%r82+12];
	setp.le.s32 	%p23, %r89, %r212;
	@%p23 bra 	$L__BB3_34;
	ld.shared.u32 	%r213, [%r82+16];
	ld.shared.u32 	%r214, [%r82+20];
	mov.u32 	%r212, %r89;
$L__BB3_34:
	ld.shared.u32 	%r95, [%r82+24];
	setp.le.s32 	%p24, %r95, %r212;
	@%p24 bra 	$L__BB3_36;
	ld.shared.u32 	%r213, [%r82+28];
	ld.shared.u32 	%r214, [%r82+32];
	mov.u32 	%r212, %r95;
$L__BB3_36:
	ld.shared.u32 	%r101, [%r82+36];
	setp.le.s32 	%p25, %r101, %r212;
	@%p25 bra 	$L__BB3_38;
	ld.shared.u32 	%r213, [%r82+40];
	ld.shared.u32 	%r214, [%r82+44];
	mov.u32 	%r212, %r101;
$L__BB3_38:
	add.s32 	%r258, %r258, 4;
$L__BB3_39:
	setp.eq.s32 	%p26, %r13, 0;
	@%p26 bra 	$L__BB3_49;
	setp.eq.s32 	%p27, %r13, 1;
	@%p27 bra 	$L__BB3_46;
	mov.u32 	%r200, cellValues;
	mad.lo.s32 	%r115, %r258, 12, %r200;
	ld.shared.u32 	%r116, [%r115];
	setp.le.s32 	%p28, %r116, %r212;
	@%p28 bra 	$L__BB3_43;
	ld.shared.u32 	%r213, [%r115+4];
	ld.shared.u32 	%r214, [%r115+8];
	mov.u32 	%r212, %r116;
$L__BB3_43:
	ld.shared.u32 	%r122, [%r115+12];
	setp.le.s32 	%p29, %r122, %r212;
	@%p29 bra 	$L__BB3_45;
	ld.shared.u32 	%r213, [%r115+16];
	ld.shared.u32 	%r214, [%r115+20];
	mov.u32 	%r212, %r122;
$L__BB3_45:
	add.s32 	%r258, %r258, 2;
$L__BB3_46:
	setp.eq.s32 	%p30, %r15, 0;
	@%p30 bra 	$L__BB3_49;
	mov.u32 	%r201, cellValues;
	mad.lo.s32 	%r136, %r258, 12, %r201;
	ld.shared.u32 	%r137, [%r136];
	setp.le.s32 	%p31, %r137, %r212;
	@%p31 bra 	$L__BB3_49;
	ld.shared.u32 	%r213, [%r136+4];
	ld.shared.u32 	%r214, [%r136+8];
	mov.u32 	%r212, %r137;
$L__BB3_49:
	atom.global.max.s32 	%r202, [%rd1], %r212;
	ld.global.u32 	%r203, [%rd1];
	setp.ne.s32 	%p32, %r203, %r212;
	@%p32 bra 	$L__BB3_51;
	st.global.u32 	[%rd6], %r213;
	add.s32 	%r204, %r214, %r10;
	st.global.u32 	[%rd7], %r204;
$L__BB3_51:
	bar.sync 	0;
	add.s32 	%r205, %r205, 1;
	setp.ne.s32 	%p33, %r205, %r5;
	add.s32 	%r206, %r206, 1;
	@%p33 bra 	$L__BB3_4;
$L__BB3_52:
	ret;

}
	// .globl	_Z11do_rest_rowiiiiiiPiS_S_S_S_S_xi
.visible .entry _Z11do_rest_rowiiiiiiPiS_S_S_S_S_xi(
	.param .u32 _Z11do_rest_rowiiiiiiPiS_S_S_S_S_xi_param_0,
	.param .u32 _Z11do_rest_rowiiiiiiPiS_S_S_S_S_xi_param_1,
	.param .u32 _Z11do_rest_rowiiiiiiPiS_S_S_S_S_xi_param_2,
	.param .u32 _Z11do_rest_rowiiiiiiPiS_S_S_S_S_xi_param_3,
	.param .u32 _Z11do_rest_rowiiiiiiPiS_S_S_S_S_xi_param_4,
	.param .u32 _Z11do_rest_rowiiiiiiPiS_S_S_S_S_xi_param_5,
	.param .u64 .ptr .align 1 _Z11do_rest_rowiiiiiiPiS_S_S_S_S_xi_param_6,
	.param .u64 .ptr .align 1 _Z11do_rest_rowiiiiiiPiS_S_S_S_S_xi_param_7,
	.param .u64 .ptr .align 1 _Z11do_rest_rowiiiiiiPiS_S_S_S_S_xi_param_8,
	.param .u64 .ptr .align 1 _Z11do_rest_rowiiiiiiPiS_S_S_S_S_xi_param_9,
	.param .u64 .ptr .align 1 _Z11do_rest_rowiiiiiiPiS_S_S_S_S_xi_param_10,
	.param .u64 .ptr .align 1 _Z11do_rest_rowiiiiiiPiS_S_S_S_S_xi_param_11,
	.param .u64 _Z11do_rest_rowiiiiiiPiS_S_S_S_S_xi_param_12,
	.param .u32 _Z11do_rest_rowiiiiiiPiS_S_S_S_S_xi_param_13
)
{
	.reg .pred 	%p<33>;
	.reg .b16 	%rs<3>;
	.reg .b32 	%r<269>;
	.reg .b64 	%rd<35>;
	// demoted variable
	.shared .align 4 .b8 _ZZ11do_rest_rowiiiiiiPiS_S_S_S_S_xiE14shared_panalty[16];
	ld.param.u32 	%r140, [_Z11do_rest_rowiiiiiiPiS_S_S_S_S_xi_param_0];
	ld.param.u32 	%r141, [_Z11do_rest_rowiiiiiiPiS_S_S_S_S_xi_param_1];
	ld.param.u32 	%r142, [_Z11do_rest_rowiiiiiiPiS_S_S_S_S_xi_param_2];
	ld.param.u32 	%r143, [_Z11do_rest_rowiiiiiiPiS_S_S_S_S_xi_param_3];
	ld.param.u32 	%r144, [_Z11do_rest_rowiiiiiiPiS_S_S_S_S_xi_param_4];
	ld.param.u32 	%r145, [_Z11do_rest_rowiiiiiiPiS_S_S_S_S_xi_param_5];
	mov.u32 	%r1, %tid.x;
	setp.ne.s32 	%p1, %r1, 0;
	@%p1 bra 	$L__BB4_2;
	ld.const.u32 	%r147, [panalty];
	st.shared.u32 	[_ZZ11do_rest_rowiiiiiiPiS_S_S_S_S_xiE14shared_panalty], %r147;
	ld.const.u32 	%r148, [panalty+4];
	st.shared.u32 	[_ZZ11do_rest_rowiiiiiiPiS_S_S_S_S_xiE14shared_panalty+4], %r148;
	ld.const.u32 	%r149, [panalty+8];
	st.shared.u32 	[_ZZ11do_rest_rowiiiiiiPiS_S_S_S_S_xiE14shared_panalty+8], %r149;
	ld.const.u32 	%r150, [panalty+12];
	st.shared.u32 	[_ZZ11do_rest_rowiiiiiiPiS_S_S_S_S_xiE14shared_panalty+12], %r150;
$L__BB4_2:
	mov.u32 	%r151, cellValues;
	mad.lo.s32 	%r2, %r1, 12, %r151;
	mov.b32 	%r152, 0;
	st.shared.u32 	[%r2], %r152;
	st.shared.u32 	[%r2+4], %r152;
	st.shared.u32 	[%r2+8], %r152;
	bar.sync 	0;
	add.s32 	%r3, %r142, %r1;
	mul.lo.s32 	%r4, %r145, %r140;
	setp.lt.s32 	%p2, %r144, 1;
	@%p2 bra 	$L__BB4_51;
	ld.param.u64 	%rd34, [_Z11do_rest_rowiiiiiiPiS_S_S_S_S_xi_param_12];
	ld.param.u64 	%rd32, [_Z11do_rest_rowiiiiiiPiS_S_S_S_S_xi_param_10];
	ld.param.u64 	%rd31, [_Z11do_rest_rowiiiiiiPiS_S_S_S_S_xi_param_9];
	ld.param.u64 	%rd30, [_Z11do_rest_rowiiiiiiPiS_S_S_S_S_xi_param_8];
	ld.param.u64 	%rd29, [_Z11do_rest_rowiiiiiiPiS_S_S_S_S_xi_param_7];
	ld.param.u64 	%rd28, [_Z11do_rest_rowiiiiiiPiS_S_S_S_S_xi_param_6];
	cvta.to.global.u64 	%rd1, %rd31;
	add.s32 	%r154, %r3, -1;
	mad.lo.s32 	%r5, %r154, %r143, %r154;
	cvta.to.global.u64 	%rd13, %rd29;
	mul.wide.s32 	%rd14, %r3, 4;
	add.s64 	%rd2, %rd13, %rd14;
	cvt.u32.u64 	%r6, %rd34;
	and.b32  	%r7, %r141, 7;
	and.b32  	%r8, %r141, 3;
	and.b32  	%r9, %r141, 2147483640;
	and.b32  	%r10, %r141, 1;
	neg.s32 	%r11, %r9;
	cvta.to.global.u64 	%rd3, %rd28;
	cvta.to.global.u64 	%rd4, %rd30;
	cvta.to.global.u64 	%rd5, %rd32;
	sub.s32 	%r197, %r4, %r1;
	mov.b32 	%r196, 0;
	mul.wide.s32 	%rd20, %r143, 4;
$L__BB4_4:
	mov.u32 	%r14, %r197;
	ld.param.u32 	%r195, [_Z11do_rest_rowiiiiiiPiS_S_S_S_S_xi_param_13];
	add.s32 	%r197, %r14, 1;
	setp.gt.u32 	%p3, %r14, 2147483646;
	setp.gt.s32 	%p4, %r197, %r195;
	or.pred  	%p5, %p3, %p4;
	@%p5 bra 	$L__BB4_6;
	cvt.u64.u32 	%rd15, %r14;
	mul.wide.u32 	%rd16, %r14, 4;
	add.s64 	%rd17, %rd3, %rd16;
	ld.global.u32 	%r155, [%rd17];
	ld.shared.u32 	%r156, [_ZZ11do_rest_rowiiiiiiPiS_S_S_S_S_xiE14shared_panalty+8];
	add.s32 	%r157, %r156, %r155;
	add.s32 	%r158, %r197, %r5;
	mul.wide.s32 	%rd18, %r158, 4;
	add.s64 	%rd19, %rd4, %rd18;
	ld.global.u32 	%r159, [%rd19];
	ld.shared.u32 	%r160, [_ZZ11do_rest_rowiiiiiiPiS_S_S_S_S_xiE14shared_panalty+12];
	add.s32 	%r161, %r160, %r159;
	max.s32 	%r162, %r157, %r161;
	st.global.u32 	[%rd17], %r162;
	ld.global.u32 	%r163, [%rd2+-4];
	add.s32 	%r164, %r156, %r163;
	add.s64 	%rd21, %rd19, %rd20;
	ld.global.u32 	%r165, [%rd21];
	add.s32 	%r166, %r160, %r165;
	max.s32 	%r167, %r164, %r166;
	st.global.u32 	[%rd2+-4], %r167;
	cvt.s64.s32 	%rd22, %r3;
	mov.u64 	%rd23, device_mtDNA;
	add.s64 	%rd24, %rd23, %rd22;
	ld.const.u8 	%rs1, [%rd24+-1];
	mov.u64 	%rd25, device_nDNA;
	add.s64 	%rd26, %rd25, %rd15;
	ld.const.u8 	%rs2, [%rd26];
	setp.eq.s16 	%p6, %rs1, %rs2;
	ld.shared.u32 	%r168, [_ZZ11do_rest_rowiiiiiiPiS_S_S_S_S_xiE14shared_panalty];
	ld.shared.u32 	%r169, [_ZZ11do_rest_rowiiiiiiPiS_S_S_S_S_xiE14shared_panalty+4];
	selp.b32 	%r170, %r168, %r169, %p6;
	ld.global.u32 	%r171, [%rd17];
	ld.global.u32 	%r172, [%rd19+-4];
	add.s32 	%r173, %r172, %r170;
	max.s32 	%r174, %r171, %r167;
	max.s32 	%r175, %r173, %r174;
	max.s32 	%r176, %r175, 0;
	st.global.u32 	[%rd21+4], %r176;
	st.shared.u32 	[%r2], %r176;
	st.shared.u32 	[%r2+4], %r3;
	st.shared.u32 	[%r2+8], %r197;
$L__BB4_6:
	setp.ne.s32 	%p7, %r1, 0;
	bar.sync 	0;
	@%p7 bra 	$L__BB4_50;
	setp.lt.s32 	%p8, %r141, 1;
	mov.b32 	%r204, -1;
	mov.b32 	%r203, 0;
	mov.u32 	%r205, %r204;
	@%p8 bra 	$L__BB4_48;
	setp.lt.u32 	%p9, %r141, 8;
	mov.b32 	%r205, -1;
	mov.b32 	%r249, 0;
	mov.u32 	%r204, %r205;
	mov.u32 	%r203, %r249;
	@%p9 bra 	$L__BB4_27;
	mov.u32 	%r185, cellValues;
	add.s32 	%r198, %r185, 48;
	mov.b32 	%r203, 0;
	mov.b32 	%r205, -1;
	mov.u32 	%r199, %r11;
$L__BB4_10:
	.pragma "nounroll";
	ld.shared.u32 	%r21, [%r198+-48];
	setp.le.s32 	%p10, %r21, %r203;
	@%p10 bra 	$L__BB4_12;
	ld.shared.u32 	%r204, [%r198+-44];
	ld.shared.u32 	%r205, [%r198+-40];
	mov.u32 	%r203, %r21;
$L__BB4_12:
	ld.shared.u32 	%r27, [%r198+-36];
	setp.le.s32 	%p11, %r27, %r203;
	@%p11 bra 	$L__BB4_14;
	ld.shared.v2.u32 	{%r204, %r205}, [%r198+-32];
	mov.u32 	%r203, %r27;
$L__BB4_14:
	ld.shared.u32 	%r33, [%r198+-24];
	setp.le.s32 	%p12, %r33, %r203;
	@%p12 bra 	$L__BB4_16;
	ld.shared.u32 	%r204, [%r198+-20];
	ld.shared.u32 	%r205, [%r198+-16];
	mov.u32 	%r203, %r33;
$L__BB4_16:
	ld.shared.u32 	%r39, [%r198+-12];
	setp.le.s32 	%p13, %r39, %r203;
	@%p13 bra 	$L__BB4_18;
	ld.shared.v2.u32 	{%r204, %r205}, [%r198+-8];
	mov.u32 	%r203, %r39;
$L__BB4_18:
	ld.shared.u32 	%r45, [%r198];
	setp.le.s32 	%p14, %r45, %r203;
	@%p14 bra 	$L__BB4_20;
	ld.shared.u32 	%r204, [%r198+4];
	ld.shared.u32 	%r205, [%r198+8];
	mov.u32 	%r203, %r45;
$L__BB4_20:
	ld.shared.u32 	%r51, [%r198+12];
	setp.le.s32 	%p15, %r51, %r203;
	@%p15 bra 	$L__BB4_22;
	ld.shared.v2.u32 	{%r204, %r205}, [%r198+16];
	mov.u32 	%r203, %r51;
$L__BB4_22:
	ld.shared.u32 	%r57, [%r198+24];
	setp.le.s32 	%p16, %r57, %r203;
	@%p16 bra 	$L__BB4_24;
	ld.shared.u32 	%r204, [%r198+28];
	ld.shared.u32 	%r205, [%r198+32];
	mov.u32 	%r203, %r57;
$L__BB4_24:
	ld.shared.u32 	%r63, [%r198+36];
	setp.le.s32 	%p17, %r63, %r203;
	@%p17 bra 	$L__BB4_26;
	ld.shared.v2.u32 	{%r204, %r205}, [%r198+40];
	mov.u32 	%r203, %r63;
$L__BB4_26:
	add.s32 	%r199, %r199, 8;
	add.s32 	%r198, %r198, 96;
	setp.ne.s32 	%p18, %r199, 0;
	mov.u32 	%r249, %r9;
	@%p18 bra 	$L__BB4_10;
$L__BB4_27:
	setp.eq.s32 	%p19, %r7, 0;
	@%p19 bra 	$L__BB4_48;
	add.s32 	%r187, %r7, -1;
	setp.lt.u32 	%p20, %r187, 3;
	@%p20 bra 	$L__BB4_38;
	mov.u32 	%r188, cellValues;
	mad.lo.s32 	%r78, %r249, 12, %r188;
	ld.shared.u32 	%r79, [%r78];
	setp.le.s32 	%p21, %r79, %r203;
	@%p21 bra 	$L__BB4_31;
	ld.shared.u32 	%r204, [%r78+4];
	ld.shared.u32 	%r205, [%r78+8];
	mov.u32 	%r203, %r79;
$L__BB4_31:
	ld.shared.u32 	%r85, [%r78+12];
	setp.le.s32 	%p22, %r85, %r203;
	@%p22 bra 	$L__BB4_33;
	ld.shared.u32 	%r204, [%r78+16];
	ld.shared.u32 	%r205, [%r78+20];
	mov.u32 	%r203, %r85;
$L__BB4_33:
	ld.shared.u32 	%r91, [%r78+24];
	setp.le.s32 	%p23, %r91, %r203;
	@%p23 bra 	$L__BB4_35;
	ld.shared.u32 	%r204, [%r78+28];
	ld.shared.u32 	%r205, [%r78+32];
	mov.u32 	%r203, %r91;
$L__BB4_35:
	ld.shared.u32 	%r97, [%r78+36];
	setp.le.s32 	%p24, %r97, %r203;
	@%p24 bra 	$L__BB4_37;
	ld.shared.u32 	%r204, [%r78+40];
	ld.shared.u32 	%r205, [%r78+44];
	mov.u32 	%r203, %r97;
$L__BB4_37:
	add.s32 	%r249, %r249, 4;
$L__BB4_38:
	setp.eq.s32 	%p25, %r8, 0;
	@%p25 bra 	$L__BB4_48;
	setp.eq.s32 	%p26, %r8, 1;
	@%p26 bra 	$L__BB4_45;
	mov.u32 	%r190, cellValues;
	mad.lo.s32 	%r111, %r249, 12, %r190;
	ld.shared.u32 	%r112, [%r111];
	setp.le.s32 	%p27, %r112, %r203;
	@%p27 bra 	$L__BB4_42;
	ld.shared.u32 	%r204, [%r111+4];
	ld.shared.u32 	%r205, [%r111+8];
	mov.u32 	%r203, %r112;
$L__BB4_42:
	ld.shared.u32 	%r118, [%r111+12];
	setp.le.s32 	%p28, %r118, %r203;
	@%p28 bra 	$L__BB4_44;
	ld.shared.u32 	%r204, [%r111+16];
	ld.shared.u32 	%r205, [%r111+20];
	mov.u32 	%r203, %r118;
$L__BB4_44:
	add.s32 	%r249, %r249, 2;
$L__BB4_45:
	setp.eq.s32 	%p29, %r10, 0;
	@%p29 bra 	$L__BB4_48;
	mov.u32 	%r191, cellValues;
	mad.lo.s32 	%r132, %r249, 12, %r191;
	ld.shared.u32 	%r133, [%r132];
	setp.le.s32 	%p30, %r133, %r203;
	@%p30 bra 	$L__BB4_48;
	ld.shared.u32 	%r204, [%r132+4];
	ld.shared.u32 	%r205, [%r132+8];
	mov.u32 	%r203, %r133;
$L__BB4_48:
	atom.global.max.s32 	%r192, [%rd1], %r203;
	ld.global.u32 	%r193, [%rd1];
	setp.ne.s32 	%p31, %r193, %r203;
	@%p31 bra 	$L__BB4_50;
	ld.param.u64 	%rd33, [_Z11do_rest_rowiiiiiiPiS_S_S_S_S_xi_param_11];
	st.global.u32 	[%rd5], %r204;
	add.s32 	%r194, %r205, %r6;
	cvta.to.global.u64 	%rd27, %rd33;
	st.global.u32 	[%rd27], %r194;
$L__BB4_50:
	bar.sync 	0;
	add.s32 	%r196, %r196, 1;
	setp.ne.s32 	%p32, %r196, %r144;
	@%p32 bra 	$L__BB4_4;
$L__BB4_51:
	ret;

}


// ===== COMPILED SASS (sm_100) =====

	.target	sm_100

	.elftype	@"ET_EXEC"


//--------------------- .note.nv.tkinfo           --------------------------
	.section	.note.nv.tkinfo,"",@"SHT_NOTE"
	.sectionflags	@"SHF_NOTE_NV_TKINFO"
	.tkinfo
        /*0018*/ 	.word	0x00000002
        /*0030*/ 	.string	""
        /*0030*/ 	.string	"ptxas"
        /*0030*/ 	.string	"Cuda compilation tools, release 13.0, V13.0.88"
        /*0030*/ 	.string	"Build cuda_13.0.r13.0/compiler.36424714_0"
        /*0030*/ 	.string	"-arch sm_100 -m 64 "



//--------------------- .note.nv.cuinfo           --------------------------
	.section	.note.nv.cuinfo,"",@"SHT_NOTE"
	.sectionflags	@"SHF_NOTE_NV_CUINFO"
        /*0018*/ 	.short	0x0002
        /*001a*/ 	.short	0x0064
        /*001c*/ 	.short	0x0082
	.zero		2


//--------------------- .nv.info                  --------------------------
	.section	.nv.info,"",@"SHT_CUDA_INFO"
	.align	4


	//----- nvinfo : EIATTR_REGCOUNT
	.align		4
        /*0000*/ 	.byte	0x04, 0x2f
        /*0002*/ 	.short	(.L_4 - .L_3)
	.align		4
.L_3:
        /*0004*/ 	.word	index@(_Z16fill_array_valuePiim)
        /*0008*/ 	.word	0x00000008


	//----- nvinfo : EIATTR_FRAME_SIZE
	.align		4
.L_4:
        /*000c*/ 	.byte	0x04, 0x11
        /*000e*/ 	.short	(.L_6 - .L_5)
	.align		4
.L_5:
        /*0010*/ 	.word	index@(_Z16fill_array_valuePiim)
        /*0014*/ 	.word	0x00000000


	//----- nvinfo : EIATTR_REGCOUNT
	.align		4
.L_6:
        /*0018*/ 	.byte	0x04, 0x2f
        /*001a*/ 	.short	(.L_8 - .L_7)
	.align		4
.L_7:
        /*001c*/ 	.word	index@(_Z9move_dataPiii)
        /*0020*/ 	.word	0x0000000a


	//----- nvinfo : EIATTR_FRAME_SIZE
	.align		4
.L_8:
        /*0024*/ 	.byte	0x04, 0x11
        /*0026*/ 	.short	(.L_10 - .L_9)
	.align		4
.L_9:
        /*0028*/ 	.word	index@(_Z9move_dataPiii)
        /*002c*/ 	.word	0x00000000


	//----- nvinfo : EIATTR_REGCOUNT
	.align		4
.L_10:
        /*0030*/ 	.byte	0x04, 0x2f
        /*0032*/ 	.short	(.L_12 - .L_11)
	.align		4
.L_11:
        /*0034*/ 	.word	index@(_Z15cal_first_phaseiiiiiPiS_S_S_S_S_xi)
        /*0038*/ 	.word	0x0000001e


	//----- nvinfo : EIATTR_FRAME_SIZE
	.align		4
.L_12:
        /*003c*/ 	.byte	0x04, 0x11
        /*003e*/ 	.short	(.L_14 - .L_13)
	.align		4
.L_13:
        /*0040*/ 	.word	index@(_Z15cal_first_phaseiiiiiPiS_S_S_S_S_xi)
        /*0044*/ 	.word	0x00000000


	//----- nvinfo : EIATTR_REGCOUNT
	.align		4
.L_14:
        /*0048*/ 	.byte	0x04, 0x2f
        /*004a*/ 	.short	(.L_16 - .L_15)
	.align		4
.L_15:
        /*004c*/ 	.word	index@(_Z16cal_second_phaseiiiiiPiS_S_S_S_S_xi)
        /*0050*/ 	.word	0x0000001e


	//----- nvinfo : EIATTR_FRAME_SIZE
	.align		4
.L_16:
        /*0054*/ 	.byte	0x04, 0x11
        /*0056*/ 	.short	(.L_18 - .L_17)
	.align		4
.L_17:
        /*0058*/ 	.word	index@(_Z16cal_second_phaseiiiiiPiS_S_S_S_S_xi)
        /*005c*/ 	.word	0x00000000


	//----- nvinfo : EIATTR_REGCOUNT
	.align		4
.L_18:
        /*0060*/ 	.byte	0x04, 0x2f
        /*0062*/ 	.short	(.L_20 - .L_19)
	.align		4
.L_19:
        /*0064*/ 	.word	index@(_Z11do_rest_rowiiiiiiPiS_S_S_S_S_xi)
        /*0068*/ 	.word	0x00000018


	//----- nvinfo : EIATTR_FRAME_SIZE
	.align		4
.L_20:
        /*006c*/ 	.byte	0x04, 0x11
        /*006e*/ 	.short	(.L_22 - .L_21)
	.align		4
.L_21:
        /*0070*/ 	.word	index@(_Z11do_rest_rowiiiiiiPiS_S_S_S_S_xi)
        /*0074*/ 	.word	0x00000000


	//----- nvinfo : EIATTR_MIN_STACK_SIZE
	.align		4
.L_22:
        /*0078*/ 	.byte	0x04, 0x12
        /*007a*/ 	.short	(.L_24 - .L_23)
	.align		4
.L_23:
        /*007c*/ 	.word	index@(_Z11do_rest_rowiiiiiiPiS_S_S_S_S_xi)
        /*0080*/ 	.word	0x00000000


	//----- nvinfo : EIATTR_MIN_STACK_SIZE
	.align		4
.L_24:
        /*0084*/ 	.byte	0x04, 0x12
        /*0086*/ 	.short	(.L_26 - .L_25)
	.align		4
.L_25:
        /*0088*/ 	.word	index@(_Z16cal_second_phaseiiiiiPiS_S_S_S_S_xi)
        /*008c*/ 	.word	0x00000000


	//----- nvinfo : EIATTR_MIN_STACK_SIZE
	.align		4
.L_26:
        /*0090*/ 	.byte	0x04, 0x12
        /*0092*/ 	.short	(.L_28 - .L_27)
	.align		4
.L_27:
        /*0094*/ 	.word	index@(_Z15cal_first_phaseiiiiiPiS_S_S_S_S_xi)
        /*0098*/ 	.word	0x00000000


	//----- nvinfo : EIATTR_MIN_STACK_SIZE
	.align		4
.L_28:
        /*009c*/ 	.byte	0x04, 0x12
        /*009e*/ 	.short	(.L_30 - .L_29)
	.align		4
.L_29:
        /*00a0*/ 	.word	index@(_Z9move_dataPiii)
        /*00a4*/ 	.word	0x00000000


	//----- nvinfo : EIATTR_MIN_STACK_SIZE
	.align		4
.L_30:
        /*00a8*/ 	.byte	0x04, 0x12
        /*00aa*/ 	.short	(.L_32 - .L_31)
	.align		4
.L_31:
        /*00ac*/ 	.word	index@(_Z16fill_array_valuePiim)
        /*00b0*/ 	.word	0x00000000
.L_32:


//--------------------- .nv.compat                --------------------------
	.section	.nv.compat,"",@"SHT_CUDA_COMPAT_INFO"
	.align	4
        /*0000*/ 	.byte	0x02, 0x09, 0x00, 0x00, 0x02, 0x02, 0x01, 0x00, 0x02, 0x05, 0x05, 0x00, 0x03, 0x07, 0x01, 0x01
        /*0010*/ 	.byte	0x02, 0x03, 0x00, 0x00, 0x02, 0x06, 0x01, 0x00, 0x04, 0x0b, 0x08, 0x00, 0x09, 0x00, 0x00, 0x00
        /*0020*/ 	.byte	0x00, 0x00, 0x00, 0x00


//--------------------- .nv.info._Z11do_rest_rowiiiiiiPiS_S_S_S_S_xi --------------------------
	.section	.nv.info._Z11do_rest_rowiiiiiiPiS_S_S_S_S_xi,"",@"SHT_CUDA_INFO"
	.sectionflags	@""
	.align	4


	//----- nvinfo : EIATTR_CUDA_API_VERSION
	.align		4
        /*0000*/ 	.byte	0x04, 0x37
        /*0002*/ 	.short	(.L_34 - .L_33)
.L_33:
        /*0004*/ 	.word	0x00000082


	//----- nvinfo : EIATTR_KPARAM_INFO
	.align		4
.L_34:
        /*0008*/ 	.byte	0x04, 0x17
        /*000a*/ 	.short	(.L_36 - .L_35)
.L_35:
        /*000c*/ 	.word	0x00000000
        /*0010*/ 	.short	0x000d
        /*0012*/ 	.short	0x0050
        /*0014*/ 	.byte	0x00, 0xf0, 0x11, 0x00


	//----- nvinfo : EIATTR_KPARAM_INFO
	.align		4
.L_36:
        /*0018*/ 	.byte	0x04, 0x17
        /*001a*/ 	.short	(.L_38 - .L_37)
.L_37:
        /*001c*/ 	.word	0x00000000
        /*0020*/ 	.short	0x000c
        /*0022*/ 	.short	0x0048
        /*0024*/ 	.byte	0x00, 0xf0, 0x21, 0x00


	//----- nvinfo : EIATTR_KPARAM_INFO
	.align		4
.L_38:
        /*0028*/ 	.byte	0x04, 0x17
        /*002a*/ 	.short	(.L_40 - .L_39)
.L_39:
        /*002c*/ 	.word	0x00000000
        /*0030*/ 	.short	0x000b
        /*0032*/ 	.short	0x0040
        /*0034*/ 	.byte	0x00, 0xf5, 0x21, 0x00


	//----- nvinfo : EIATTR_KPARAM_INFO
	.align		4
.L_40:
        /*0038*/ 	.byte	0x04, 0x17
        /*003a*/ 	.short	(.L_42 - .L_41)
.L_41:
        /*003c*/ 	.word	0x00000000
        /*0040*/ 	.short	0x000a
        /*0042*/ 	.short	0x0038
        /*0044*/ 	.byte	0x00, 0xf5, 0x21, 0x00


	//----- nvinfo : EIATTR_KPARAM_INFO
	.align		4
.L_42:
        /*0048*/ 	.byte	0x04, 0x17
        /*004a*/ 	.short	(.L_44 - .L_43)
.L_43:
        /*004c*/ 	.word	0x00000000
        /*0050*/ 	.short	0x0009
        /*0052*/ 	.short	0x0030
        /*0054*/ 	.byte	0x00, 0xf5, 0x21, 0x00


	//----- nvinfo : EIATTR_KPARAM_INFO
	.align		4
.L_44:
        /*0058*/ 	.byte	0x04, 0x17
        /*005a*/ 	.short	(.L_46 - .L_45)
.L_45:
        /*005c*/ 	.word	0x00000000
        /*0060*/ 	.short	0x0008
        /*0062*/ 	.short	0x0028
        /*0064*/ 	.byte	0x00, 0xf5, 0x21, 0x00


	//----- nvinfo : EIATTR_KPARAM_INFO
	.align		4
.L_46:
        /*0068*/ 	.byte	0x04, 0x17
        /*006a*/ 	.short	(.L_48 - .L_47)
.L_47:
        /*006c*/ 	.word	0x00000000
        /*0070*/ 	.short	0x0007
        /*0072*/ 	.short	0x0020
        /*0074*/ 	.byte	0x00, 0xf5, 0x21, 0x00


	//----- nvinfo : EIATTR_KPARAM_INFO
	.align		4
.L_48:
        /*0078*/ 	.byte	0x04, 0x17
        /*007a*/ 	.short	(.L_50 - .L_49)
.L_49:
        /*007c*/ 	.word	0x00000000
        /*0080*/ 	.short	0x0006
        /*0082*/ 	.short	0x0018
        /*0084*/ 	.byte	0x00, 0xf5, 0x21, 0x00


	//----- nvinfo : EIATTR_KPARAM_INFO
	.align		4
.L_50:
        /*0088*/ 	.byte	0x04, 0x17
        /*008a*/ 	.short	(.L_52 - .L_51)
.L_51:
        /*008c*/ 	.word	0x00000000
        /*0090*/ 	.short	0x0005
        /*0092*/ 	.short	0x0014
        /*0094*/ 	.byte	0x00, 0xf0, 0x11, 0x00


	//----- nvinfo : EIATTR_KPARAM_INFO
	.align		4
.L_52:
        /*0098*/ 	.byte	0x04, 0x17
        /*009a*/ 	.short	(.L_54 - .L_53)
.L_53:
        /*009c*/ 	.word	0x00000000
        /*00a0*/ 	.short	0x0004
        /*00a2*/ 	.short	0x0010
        /*00a4*/ 	.byte	0x00, 0xf0, 0x11, 0x00


	//----- nvinfo : EIATTR_KPARAM_INFO
	.align		4
.L_54:
        /*00a8*/ 	.byte	0x04, 0x17
        /*00aa*/ 	.short	(.L_56 - .L_55)
.L_55:
        /*00ac*/ 	.word	0x00000000
        /*00b0*/ 	.short	0x0003
        /*00b2*/ 	.short	0x000c
        /*00b4*/ 	.byte	0x00, 0xf0, 0x11, 0x00


	//----- nvinfo : EIATTR_KPARAM_INFO
	.align		4
.L_56:
        /*00b8*/ 	.byte	0x04, 0x17
        /*00ba*/ 	.short	(.L_58 - .L_57)
.L_57:
        /*00bc*/ 	.word	0x00000000
        /*00c0*/ 	.short	0x0002
        /*00c2*/ 	.short	0x0008
        /*00c4*/ 	.byte	0x00, 0xf0, 0x11, 0x00


	//----- nvinfo : EIATTR_KPARAM_INFO
	.align		4
.L_58:
        /*00c8*/ 	.byte	0x04, 0x17
        /*00ca*/ 	.short	(.L_60 - .L_59)
.L_59:
        /*00cc*/ 	.word	0x00000000
        /*00d0*/ 	.short	0x0001
        /*00d2*/ 	.short	0x0004
        /*00d4*/ 	.byte	0x00, 0xf0, 0x11, 0x00


	//----- nvinfo : EIATTR_KPARAM_INFO
	.align		4
.L_60:
        /*00d8*/ 	.byte	0x04, 0x17
        /*00da*/ 	.short	(.L_62 - .L_61)
.L_61:
        /*00dc*/ 	.word	0x00000000
        /*00e0*/ 	.short	0x0000
        /*00e2*/ 	.short	0x0000
        /*00e4*/ 	.byte	0x00, 0xf0, 0x11, 0x00


	//----- nvinfo : EIATTR_SPARSE_MMA_MASK
	.align		4
.L_62:
        /*00e8*/ 	.byte	0x03, 0x50
        /*00ea*/ 	.short	0x0000


	//----- nvinfo : EIATTR_MAXREG_COUNT
	.align		4
        /*00ec*/ 	.byte	0x03, 0x1b
        /*00ee*/ 	.short	0x00ff


	//----- nvinfo : EIATTR_NUM_BARRIERS
	.align		4
        /*00f0*/ 	.byte	0x02, 0x4c
        /*00f2*/ 	.byte	0x01
	.zero		1


	//----- nvinfo : EIATTR_MERCURY_ISA_VERSION
	.align		4
        /*00f4*/ 	.byte	0x03, 0x5f
        /*00f6*/ 	.short	0x0101


	//----- nvinfo : EIATTR_VRC_CTA_INIT_COUNT
	.align		4
        /*00f8*/ 	.byte	0x02, 0x4a
	.zero		1
	.zero		1


	//----- nvinfo : EIATTR_EXIT_INSTR_OFFSETS
	.align		4
        /*00fc*/ 	.byte	0x04, 0x1c
        /*00fe*/ 	.short	(.L_64 - .L_63)


	//   ....[0]....
.L_63:
        /*0100*/ 	.word	0x00000120


	//   ....[1]....
        /*0104*/ 	.word	0x00000da0


	//----- nvinfo : EIATTR_CRS_STACK_SIZE
	.align		4
.L_64:
        /*0108*/ 	.byte	0x04, 0x1e
        /*010a*/ 	.short	(.L_66 - .L_65)
.L_65:
        /*010c*/ 	.word	0x00000000


	//----- nvinfo : EIATTR_CBANK_PARAM_SIZE
	.align		4
.L_66:
        /*0110*/ 	.byte	0x03, 0x19
        /*0112*/ 	.short	0x0054


	//----- nvinfo : EIATTR_PARAM_CBANK
	.align		4
        /*0114*/ 	.byte	0x04, 0x0a
        /*0116*/ 	.short	(.L_68 - .L_67)
	.align		4
.L_67:
        /*0118*/ 	.word	index@(.nv.constant0._Z11do_rest_rowiiiiiiPiS_S_S_S_S_xi)
        /*011c*/ 	.short	0x0380
        /*011e*/ 	.short	0x0054


	//----- nvinfo : EIATTR_SW_WAR
	.align		4
.L_68:
        /*0120*/ 	.byte	0x04, 0x36
        /*0122*/ 	.short	(.L_70 - .L_69)
.L_69:
        /*0124*/ 	.word	0x00000008
.L_70:


//--------------------- .nv.info._Z16cal_second_phaseiiiiiPiS_S_S_S_S_xi --------------------------
	.section	.nv.info._Z16cal_second_phaseiiiiiPiS_S_S_S_S_xi,"",@"SHT_CUDA_INFO"
	.sectionflags	@""
	.align	4


	//----- nvinfo : EIATTR_CUDA_API_VERSION
	.align		4
        /*0000*/ 	.byte	0x04, 0x37
        /*0002*/ 	.short	(.L_72 - .L_71)
.L_71:
        /*0004*/ 	.word	0x00000082


	//----- nvinfo : EIATTR_KPARAM_INFO
	.align		4
.L_72:
        /*0008*/ 	.byte	0x04, 0x17
        /*000a*/ 	.short	(.L_74 - .L_73)
.L_73:
        /*000c*/ 	.word	0x00000000
        /*0010*/ 	.short	0x000c
        /*0012*/ 	.short	0x0050
        /*0014*/ 	.byte	0x00, 0xf0, 0x11, 0x00


	//----- nvinfo : EIATTR_KPARAM_INFO
	.align		4
.L_74:
        /*0018*/ 	.byte	0x04, 0x17
        /*001a*/ 	.short	(.L_76 - .L_75)
.L_75:
        /*001c*/ 	.word	0x00000000
        /*0020*/ 	.short	0x000b
        /*0022*/ 	.short	0x0048
        /*0024*/ 	.byte	0x00, 0xf0, 0x21, 0x00


	//----- nvinfo : EIATTR_KPARAM_INFO
	.align		4
.L_76:
        /*0028*/ 	.byte	0x04, 0x17
        /*002a*/ 	.short	(.L_78 - .L_77)
.L_77:
        /*002c*/ 	.word	0x00000000
        /*0030*/ 	.short	0x000a
        /*0032*/ 	.short	0x0040
        /*0034*/ 	.byte	0x00, 0xf5, 0x21, 0x00


	//----- nvinfo : EIATTR_KPARAM_INFO
	.align		4
.L_78:
        /*0038*/ 	.byte	0x04, 0x17
        /*003a*/ 	.short	(.L_80 - .L_79)
.L_79:
        /*003c*/ 	.word	0x00000000
        /*0040*/ 	.short	0x0009
        /*0042*/ 	.short	0x0038
        /*0044*/ 	.byte	0x00, 0xf5, 0x21, 0x00


	//----- nvinfo : EIATTR_KPARAM_INFO
	.align		4
.L_80:
        /*0048*/ 	.byte	0x04, 0x17
        /*004a*/ 	.short	(.L_82 - .L_81)
.L_81:
        /*004c*/ 	.word	0x00000000
        /*0050*/ 	.short	0x0008
        /*0052*/ 	.short	0x0030
        /*0054*/ 	.byte	0x00, 0xf5, 0x21, 0x00


	//----- nvinfo : EIATTR_KPARAM_INFO
	.align		4
.L_82:
        /*0058*/ 	.byte	0x04, 0x17
        /*005a*/ 	.short	(.L_84 - .L_83)
.L_83:
        /*005c*/ 	.word	0x00000000
        /*0060*/ 	.short	0x0007
        /*0062*/ 	.short	0x0028
        /*0064*/ 	.byte	0x00, 0xf5, 0x21, 0x00


	//----- nvinfo : EIATTR_KPARAM_INFO
	.align		4
.L_84:
        /*0068*/ 	.byte	0x04, 0x17
        /*006a*/ 	.short	(.L_86 - .L_85)
.L_85:
        /*006c*/ 	.word	0x00000000
        /*0070*/ 	.short	0x0006
        /*0072*/ 	.short	0x0020
        /*0074*/ 	.byte	0x00, 0xf5, 0x21, 0x00


	//----- nvinfo : EIATTR_KPARAM_INFO
	.align		4
.L_86:
        /*0078*/ 	.byte	0x04, 0x17
        /*007a*/ 	.short	(.L_88 - .L_87)
.L_87:
        /*007c*/ 	.word	0x00000000
        /*0080*/ 	.short	0x0005
        /*0082*/ 	.short	0x0018
        /*0084*/ 	.byte	0x00, 0xf5, 0x21, 0x00


	//----- nvinfo : EIATTR_KPARAM_INFO
	.align		4
.L_88:
        /*0088*/ 	.byte	0x04, 0x17
        /*008a*/ 	.short	(.L_90 - .L_89)
.L_89:
        /*008c*/ 	.word	0x00000000
        /*0090*/ 	.short	0x0004
        /*0092*/ 	.short	0x0010
        /*0094*/ 	.byte	0x00, 0xf0, 0x11, 0x00


	//----- nvinfo : EIATTR_KPARAM_INFO
	.align		4
.L_90:
        /*0098*/ 	.byte	0x04, 0x17
        /*009a*/ 	.short	(.L_92 - .L_91)
.L_91:
        /*009c*/ 	.word	0x00000000
        /*00a0*/ 	.short	0x0003
        /*00a2*/ 	.short	0x000c
        /*00a4*/ 	.byte	0x00, 0xf0, 0x11, 0x00


	//----- nvinfo : EIATTR_KPARAM_INFO
	.align		4
.L_92:
        /*00a8*/ 	.byte	0x04, 0x17
        /*00aa*/ 	.short	(.L_94 - .L_93)
.L_93:
        /*00ac*/ 	.word	0x00000000
        /*00b0*/ 	.short	0x0002
        /*00b2*/ 	.short	0x0008
        /*00b4*/ 	.byte	0x00, 0xf0, 0x11, 0x00


	//----- nvinfo : EIATTR_KPARAM_INFO
	.align		4
.L_94:
        /*00b8*/ 	.byte	0x04, 0x17
        /*00ba*/ 	.short	(.L_96 - .L_95)
.L_95:
        /*00bc*/ 	.word	0x00000000
        /*00c0*/ 	.short	0x0001
        /*00c2*/ 	.short	0x0004
        /*00c4*/ 	.byte	0x00, 0xf0, 0x11, 0x00


	//----- nvinfo : EIATTR_KPARAM_INFO
	.align		4
.L_96:
        /*00c8*/ 	.byte	0x04, 0x17
        /*00ca*/ 	.short	(.L_98 - .L_97)
.L_97:
        /*00cc*/ 	.word	0x00000000
        /*00d0*/ 	.short	0x0000
        /*00d2*/ 	.short	0x0000
        /*00d4*/ 	.byte	0x00, 0xf0, 0x11, 0x00


	//----- nvinfo : EIATTR_SPARSE_MMA_MASK
	.align		4
.L_98:
        /*00d8*/ 	.byte	0x03, 0x50
        /*00da*/ 	.short	0x0000


	//----- nvinfo : EIATTR_MAXREG_COUNT
	.align		4
        /*00dc*/ 	.byte	0x03, 0x1b
        /*00de*/ 	.short	0x00ff


	//----- nvinfo : EIATTR_NUM_BARRIERS
	.align		4
        /*00e0*/ 	.byte	0x02, 0x4c
        /*00e2*/ 	.byte	0x01
	.zero		1


	//----- nvinfo : EIATTR_MERCURY_ISA_VERSION
	.align		4
        /*00e4*/ 	.byte	0x03, 0x5f
        /*00e6*/ 	.short	0x0101


	//----- nvinfo : EIATTR_VRC_CTA_INIT_COUNT
	.align		4
        /*00e8*/ 	.byte	0x02, 0x4a
	.zero		1
	.zero		1


	//----- nvinfo : EIATTR_EXIT_INSTR_OFFSETS
	.align		4
        /*00ec*/ 	.byte	0x04, 0x1c
        /*00ee*/ 	.short	(.L_100 - .L_99)


	//   ....[0]....
.L_99:
        /*00f0*/ 	.word	0x00000140


	//   ....[1]....
        /*00f4*/ 	.word	0x00000f60


	//----- nvinfo : EIATTR_CRS_STACK_SIZE
	.align		4
.L_100:
        /*00f8*/ 	.byte	0x04, 0x1e
        /*00fa*/ 	.short	(.L_102 - .L_101)
.L_101:
        /*00fc*/ 	.word	0x00000000


	//----- nvinfo : EIATTR_CBANK_PARAM_SIZE
	.align		4
.L_102:
        /*0100*/ 	.byte	0x03, 0x19
        /*0102*/ 	.short	0x0054


	//----- nvinfo : EIATTR_PARAM_CBANK
	.align		4
        /*0104*/ 	.byte	0x04, 0x0a
        /*0106*/ 	.short	(.L_104 - .L_103)
	.align		4
.L_103:
        /*0108*/ 	.word	index@(.nv.constant0._Z16cal_second_phaseiiiiiPiS_S_S_S_S_xi)
        /*010c*/ 	.short	0x0380
        /*010e*/ 	.short	0x0054


	//----- nvinfo : EIATTR_SW_WAR
	.align		4
.L_104:
        /*0110*/ 	.byte	0x04, 0x36
        /*0112*/ 	.short	(.L_106 - .L_105)
.L_105:
        /*0114*/ 	.word	0x00000008
.L_106:


//--------------------- .nv.info._Z15cal_first_phaseiiiiiPiS_S_S_S_S_xi --------------------------
	.section	.nv.info._Z15cal_first_phaseiiiiiPiS_S_S_S_S_xi,"",@"SHT_CUDA_INFO"
	.sectionflags	@""
	.align	4


	//----- nvinfo : EIATTR_CUDA_API_VERSION
	.align		4
        /*0000*/ 	.byte	0x04, 0x37
        /*0002*/ 	.short	(.L_108 - .L_107)
.L_107:
        /*0004*/ 	.word	0x00000082


	//----- nvinfo : EIATTR_KPARAM_INFO
	.align		4
.L_108:
        /*0008*/ 	.byte	0x04, 0x17
        /*000a*/ 	.short	(.L_110 - .L_109)
.L_109:
        /*000c*/ 	.word	0x00000000
        /*0010*/ 	.short	0x000c
        /*0012*/ 	.short	0x0050
        /*0014*/ 	.byte	0x00, 0xf0, 0x11, 0x00


	//----- nvinfo : EIATTR_KPARAM_INFO
	.align		4
.L_110:
        /*0018*/ 	.byte	0x04, 0x17
        /*001a*/ 	.short	(.L_112 - .L_111)
.L_111:
        /*001c*/ 	.word	0x00000000
        /*0020*/ 	.short	0x000b
        /*0022*/ 	.short	0x0048
        /*0024*/ 	.byte	0x00, 0xf0, 0x21, 0x00


	//----- nvinfo : EIATTR_KPARAM_INFO
	.align		4
.L_112:
        /*0028*/ 	.byte	0x04, 0x17
        /*002a*/ 	.short	(.L_114 - .L_113)
.L_113:
        /*002c*/ 	.word	0x00000000
        /*0030*/ 	.short	0x000a
        /*0032*/ 	.short	0x0040
        /*0034*/ 	.byte	0x00, 0xf5, 0x21, 0x00


	//----- nvinfo : EIATTR_KPARAM_INFO
	.align		4
.L_114:
        /*0038*/ 	.byte	0x04, 0x17
        /*003a*/ 	.short	(.L_116 - .L_115)
.L_115:
        /*003c*/ 	.word	0x00000000
        /*0040*/ 	.short	0x0009
        /*0042*/ 	.short	0x0038
        /*0044*/ 	.byte	0x00, 0xf5, 0x21, 0x00


	//----- nvinfo : EIATTR_KPARAM_INFO
	.align		4
.L_116:
        /*0048*/ 	.byte	0x04, 0x17
        /*004a*/ 	.short	(.L_118 - .L_117)
.L_117:
        /*004c*/ 	.word	0x00000000
        /*0050*/ 	.short	0x0008
        /*0052*/ 	.short	0x0030
        /*0054*/ 	.byte	0x00, 0xf5, 0x21, 0x00


	//----- nvinfo : EIATTR_KPARAM_INFO
	.align		4
.L_118:
        /*0058*/ 	.byte	0x04, 0x17
        /*005a*/ 	.short	(.L_120 - .L_119)
.L_119:
        /*005c*/ 	.word	0x00000000
        /*0060*/ 	.short	0x0007
        /*0062*/ 	.short	0x0028
        /*0064*/ 	.byte	0x00, 0xf5, 0x21, 0x00


	//----- nvinfo : EIATTR_KPARAM_INFO
	.align		4
.L_120:
        /*0068*/ 	.byte	0x04, 0x17
        /*006a*/ 	.short	(.L_122 - .L_121)
.L_121:
        /*006c*/ 	.word	0x00000000
        /*0070*/ 	.short	0x0006
        /*0072*/ 	.short	0x0020
        /*0074*/ 	.byte	0x00, 0xf5, 0x21, 0x00


	//----- nvinfo : EIATTR_KPARAM_INFO
	.align		4
.L_122:
        /*0078*/ 	.byte	0x04, 0x17
        /*007a*/ 	.short	(.L_124 - .L_123)
.L_123:
        /*007c*/ 	.word	0x00000000
        /*0080*/ 	.short	0x0005
        /*0082*/ 	.short	0x0018
        /*0084*/ 	.byte	0x00, 0xf5, 0x21, 0x00


	//----- nvinfo : EIATTR_KPARAM_INFO
	.align		4
.L_124:
        /*0088*/ 	.byte	0x04, 0x17
        /*008a*/ 	.short	(.L_126 - .L_125)
.L_125:
        /*008c*/ 	.word	0x00000000
        /*0090*/ 	.short	0x0004
        /*0092*/ 	.short	0x0010
        /*0094*/ 	.byte	0x00, 0xf0, 0x11, 0x00


	//----- nvinfo : EIATTR_KPARAM_INFO
	.align		4
.L_126:
        /*0098*/ 	.byte	0x04, 0x17
        /*009a*/ 	.short	(.L_128 - .L_127)
.L_127:
        /*009c*/ 	.word	0x00000000
        /*00a0*/ 	.short	0x0003
        /*00a2*/ 	.short	0x000c
        /*00a4*/ 	.byte	0x00, 0xf0, 0x11, 0x00


	//----- nvinfo : EIATTR_KPARAM_INFO
	.align		4
.L_128:
        /*00a8*/ 	.byte	0x04, 0x17
        /*00aa*/ 	.short	(.L_130 - .L_129)
.L_129:
        /*00ac*/ 	.word	0x00000000
        /*00b0*/ 	.short	0x0002
        /*00b2*/ 	.short	0x0008
        /*00b4*/ 	.byte	0x00, 0xf0, 0x11, 0x00


	//----- nvinfo : EIATTR_KPARAM_INFO
	.align		4
.L_130:
        /*00b8*/ 	.byte	0x04, 0x17
        /*00ba*/ 	.short	(.L_132 - .L_131)
.L_131:
        /*00bc*/ 	.word	0x00000000
        /*00c0*/ 	.short	0x0001
        /*00c2*/ 	.short	0x0004
        /*00c4*/ 	.byte	0x00, 0xf0, 0x11, 0x00


	//----- nvinfo : EIATTR_KPARAM_INFO
	.align		4
.L_132:
        /*00c8*/ 	.byte	0x04, 0x17
        /*00ca*/ 	.short	(.L_134 - .L_133)
.L_133:
        /*00cc*/ 	.word	0x00000000
        /*00d0*/ 	.short	0x0000
        /*00d2*/ 	.short	0x0000
        /*00d4*/ 	.byte	0x00, 0xf0, 0x11, 0x00


	//----- nvinfo : EIATTR_SPARSE_MMA_MASK
	.align		4
.L_134:
        /*00d8*/ 	.byte	0x03, 0x50
        /*00da*/ 	.short	0x0000


	//----- nvinfo : EIATTR_MAXREG_COUNT
	.align		4
        /*00dc*/ 	.byte	0x03, 0x1b
        /*00de*/ 	.short	0x00ff


	//----- nvinfo : EIATTR_NUM_BARRIERS
	.align		4
        /*00e0*/ 	.byte	0x02, 0x4c
        /*00e2*/ 	.byte	0x01
	.zero		1


	//----- nvinfo : EIATTR_MERCURY_ISA_VERSION
	.align		4
        /*00e4*/ 	.byte	0x03, 0x5f
        /*00e6*/ 	.short	0x0101


	//----- nvinfo : EIATTR_VRC_CTA_INIT_COUNT
	.align		4
        /*00e8*/ 	.byte	0x02, 0x4a
	.zero		1
	.zero		1


	//----- nvinfo : EIATTR_EXIT_INSTR_OFFSETS
	.align		4
        /*00ec*/ 	.byte	0x04, 0x1c
        /*00ee*/ 	.short	(.L_136 - .L_135)


	//   ....[0]....
.L_135:
        /*00f0*/ 	.word	0x00000150


	//   ....[1]....
        /*00f4*/ 	.word	0x00000fb0


	//----- nvinfo : EIATTR_CRS_STACK_SIZE
	.align		4
.L_136:
        /*00f8*/ 	.byte	0x04, 0x1e
        /*00fa*/ 	.short	(.L_138 - .L_137)
.L_137:
        /*00fc*/ 	.word	0x00000000


	//----- nvinfo : EIATTR_CBANK_PARAM_SIZE
	.align		4
.L_138:
        /*0100*/ 	.byte	0x03, 0x19
        /*0102*/ 	.short	0x0054


	//----- nvinfo : EIATTR_PARAM_CBANK
	.align		4
        /*0104*/ 	.byte	0x04, 0x0a
        /*0106*/ 	.short	(.L_140 - .L_139)
	.align		4
.L_139:
        /*0108*/ 	.word	index@(.nv.constant0._Z15cal_first_phaseiiiiiPiS_S_S_S_S_xi)
        /*010c*/ 	.short	0x0380
        /*010e*/ 	.short	0x0054


	//----- nvinfo : EIATTR_SW_WAR
	.align		4
.L_140:
        /*0110*/ 	.byte	0x04, 0x36
        /*0112*/ 	.short	(.L_142 - .L_141)
.L_141:
        /*0114*/ 	.word	0x00000008
.L_142:


//--------------------- .nv.info._Z9move_dataPiii --------------------------
	.section	.nv.info._Z9move_dataPiii,"",@"SHT_CUDA_INFO"
	.sectionflags	@""
	.align	4


	//----- nvinfo : EIATTR_CUDA_API_VERSION
	.align		4
        /*0000*/ 	.byte	0x04, 0x37
        /*0002*/ 	.short	(.L_144 - .L_143)
.L_143:
        /*0004*/ 	.word	0x00000082


	//----- nvinfo : EIATTR_KPARAM_INFO
	.align		4
.L_144:
        /*0008*/ 	.byte	0x04, 0x17
        /*000a*/ 	.short	(.L_146 - .L_145)
.L_145:
        /*000c*/ 	.word	0x00000000
        /*0010*/ 	.short	0x0002
        /*0012*/ 	.short	0x000c
        /*0014*/ 	.byte	0x00, 0xf0, 0x11, 0x00


	//----- nvinfo : EIATTR_KPARAM_INFO
	.align		4
.L_146:
        /*0018*/ 	.byte	0x04, 0x17
        /*001a*/ 	.short	(.L_148 - .L_147)
.L_147:
        /*001c*/ 	.word	0x00000000
        /*0020*/ 	.short	0x0001
        /*0022*/ 	.short	0x0008
        /*0024*/ 	.byte	0x00, 0xf0, 0x11, 0x00


	//----- nvinfo : EIATTR_KPARAM_INFO
	.align		4
.L_148:
        /*0028*/ 	.byte	0x04, 0x17
        /*002a*/ 	.short	(.L_150 - .L_149)
.L_149:
        /*002c*/ 	.word	0x00000000
        /*0030*/ 	.short	0x0000
        /*0032*/ 	.short	0x0000
        /*0034*/ 	.byte	0x00, 0xf5, 0x21, 0x00


	//----- nvinfo : EIATTR_SPARSE_MMA_MASK
	.align		4
.L_150:
        /*0038*/ 	.byte	0x03, 0x50
        /*003a*/ 	.short	0x0000


	//----- nvinfo : EIATTR_MAXREG_COUNT
	.align		4
        /*003c*/ 	.byte	0x03, 0x1b
        /*003e*/ 	.short	0x00ff


	//----- nvinfo : EIATTR_MERCURY_ISA_VERSION
	.align		4
        /*0040*/ 	.byte	0x03, 0x5f
        /*0042*/ 	.short	0x0101


	//----- nvinfo : EIATTR_VRC_CTA_INIT_COUNT
	.align		4
        /*0044*/ 	.byte	0x02, 0x4a
	.zero		1
	.zero		1


	//----- nvinfo : EIATTR_EXIT_INSTR_OFFSETS
	.align		4
        /*0048*/ 	.byte	0x04, 0x1c
        /*004a*/ 	.short	(.L_152 - .L_151)


	//   ....[0]....
.L_151:
        /*004c*/ 	.word	0x00000080


	//   ....[1]....
        /*0050*/ 	.word	0x00000120


	//----- nvinfo : EIATTR_CBANK_PARAM_SIZE
	.align		4
.L_152:
        /*0054*/ 	.byte	0x03, 0x19
        /*0056*/ 	.short	0x0010


	//----- nvinfo : EIATTR_PARAM_CBANK
	.align		4
        /*0058*/ 	.byte	0x04, 0x0a
        /*005a*/ 	.short	(.L_154 - .L_153)
	.align		4
.L_153:
        /*005c*/ 	.word	index@(.nv.constant0._Z9move_dataPiii)
        /*0060*/ 	.short	0x0380
        /*0062*/ 	.short	0x0010


	//----- nvinfo : EIATTR_SW_WAR
	.align		4
.L_154:
        /*0064*/ 	.byte	0x04, 0x36
        /*0066*/ 	.short	(.L_156 - .L_155)
.L_155:
        /*0068*/ 	.word	0x00000008
.L_156:


//--------------------- .nv.info._Z16fill_array_valuePiim --------------------------
	.section	.nv.info._Z16fill_array_valuePiim,"",@"SHT_CUDA_INFO"
	.sectionflags	@""
	.align	4


	//----- nvinfo : EIATTR_CUDA_API_VERSION
	.align		4
        /*0000*/ 	.byte	0x04, 0x37
        /*0002*/ 	.short	(.L_158 - .L_157)
.L_157:
        /*0004*/ 	.word	0x00000082


	//----- nvinfo : EIATTR_KPARAM_INFO
	.align		4
.L_158:
        /*0008*/ 	.byte	0x04, 0x17
        /*000a*/ 	.short	(.L_160 - .L_159)
.L_159:
        /*000c*/ 	.word	0x00000000
        /*0010*/ 	.short	0x0002
        /*0012*/ 	.short	0x0010
        /*0014*/ 	.byte	0x00, 0xf0, 0x21, 0x00


	//----- nvinfo : EIATTR_KPARAM_INFO
	.align		4
.L_160:
        /*0018*/ 	.byte	0x04, 0x17
        /*001a*/ 	.short	(.L_162 - .L_161)
.L_161:
        /*001c*/ 	.word	0x00000000
        /*0020*/ 	.short	0x0001
        /*0022*/ 	.short	0x0008
        /*0024*/ 	.byte	0x00, 0xf0, 0x11, 0x00


	//----- nvinfo : EIATTR_KPARAM_INFO
	.align		4
.L_162:
        /*0028*/ 	.byte	0x04, 0x17
        /*002a*/ 	.short	(.L_164 - .L_163)
.L_163:
        /*002c*/ 	.word	0x00000000
        /*0030*/ 	.short	0x0000
        /*0032*/ 	.short	0x0000
        /*0034*/ 	.byte	0x00, 0xf5, 0x21, 0x00


	//----- nvinfo : EIATTR_SPARSE_MMA_MASK
	.align		4
.L_164:
        /*0038*/ 	.byte	0x03, 0x50
        /*003a*/ 	.short	0x0000


	//----- nvinfo : EIATTR_MAXREG_COUNT
	.align		4
        /*003c*/ 	.byte	0x03, 0x1b
        /*003e*/ 	.short	0x00ff


	//----- nvinfo : EIATTR_MERCURY_ISA_VERSION
	.align		4
        /*0040*/ 	.byte	0x03, 0x5f
        /*0042*/ 	.short	0x0101


	//----- nvinfo : EIATTR_VRC_CTA_INIT_COUNT
	.align		4
        /*0044*/ 	.byte	0x02, 0x4a
	.zero		1
	.zero		1


	//----- nvinfo : EIATTR_EXIT_INSTR_OFFSETS
	.align		4
        /*0048*/ 	.byte	0x04, 0x1c
        /*004a*/ 	.short	(.L_166 - .L_165)


	//   ....[0]....
.L_165:
        /*004c*/ 	.word	0x00000090


	//   ....[1]....
        /*0050*/ 	.word	0x00000100


	//----- nvinfo : EIATTR_CBANK_PARAM_SIZE
	.align		4
.L_166:
        /*0054*/ 	.byte	0x03, 0x19
        /*0056*/ 	.short	0x0018


	//----- nvinfo : EIATTR_PARAM_CBANK
	.align		4
        /*0058*/ 	.byte	0x04, 0x0a
        /*005a*/ 	.short	(.L_168 - .L_167)
	.align		4
.L_167:
        /*005c*/ 	.word	index@(.nv.constant0._Z16fill_array_valuePiim)
        /*0060*/ 	.short	0x0380
        /*0062*/ 	.short	0x0018


	//----- nvinfo : EIATTR_SW_WAR
	.align		4
.L_168:
        /*0064*/ 	.byte	0x04, 0x36
        /*0066*/ 	.short	(.L_170 - .L_169)
.L_169:
        /*0068*/ 	.word	0x00000008
.L_170:


//--------------------- .nv.callgraph             --------------------------
	.section	.nv.callgraph,"",@"SHT_CUDA_CALLGRAPH"
	.align	4
	.sectionentsize	8
	.align		4
        /*0000*/ 	.word	0x00000000
	.align		4
        /*0004*/ 	.word	0xffffffff
	.align		4
        /*0008*/ 	.word	0x00000000
	.align		4
        /*000c*/ 	.word	0xfffffffe
	.align		4
        /*0010*/ 	.word	0x00000000
	.align		4
        /*0014*/ 	.word	0xfffffffd
	.align		4
        /*0018*/ 	.word	0x00000000
	.align		4
        /*001c*/ 	.word	0xfffffffc


//--------------------- .nv.constant3             --------------------------
	.section	.nv.constant3,"a",@progbits
	.align	4
.nv.constant3:
	.type		device_mtDNA,@object
	.size		device_mtDNA,(device_nDNA - device_mtDNA)
device_mtDNA:
	.zero		33613
	.type		device_nDNA,@object
	.size		device_nDNA,(.L_1 - device_nDNA)
device_nDNA:
	.zero		20000
.L_1:
	.zero		3
	.type		panalty,@object
	.size		panalty,(.L_2 - panalty)
panalty:
	.zero		16
.L_2:


//--------------------- .text._Z11do_rest_rowiiiiiiPiS_S_S_S_S_xi --------------------------
	.section	.text._Z11do_rest_rowiiiiiiPiS_S_S_S_S_xi,"ax",@progbits
	.align	128
        .global         _Z11do_rest_rowiiiiiiPiS_S_S_S_S_xi
        .type           _Z11do_rest_rowiiiiiiPiS_S_S_S_S_xi,@function
        .size           _Z11do_rest_rowiiiiiiPiS_S_S_S_S_xi,(.L_x_35 - _Z11do_rest_rowiiiiiiPiS_S_S_S_S_xi)
        .other          _Z11do_rest_rowiiiiiiPiS_S_S_S_S_xi,@"STO_CUDA_ENTRY STV_DEFAULT"
_Z11do_rest_rowiiiiiiPiS_S_S_S_S_xi:
.text._Z11do_rest_rowiiiiiiPiS_S_S_S_S_xi:
[----:B------:R-:W-:Y:S01]  /*0000*/  LDC R1, c[0x0][0x37c] ;  /* 0x0000df00ff017b82 */ /* 0x000fe20000000800 */
[----:B------:R-:W0:Y:S07]  /*0010*/  S2R R0, SR_TID.X ;  /* 0x0000000000007919 */ /* 0x000e2e0000002100 */
[----:B------:R-:W1:Y:S01]  /*0020*/  LDC.64 R4, c[0x3][-0x2e90] ;  /* 0x00f45c00ff047b82 */ /* 0x000e620000000a00 */
[----:B------:R-:W-:Y:S01]  /*0030*/  MOV R2, 0x400 ;  /* 0x0000040000027802 */ /* 0x000fe20000000f00 */
[----:B------:R-:W2:Y:S04]  /*0040*/  S2R R8, SR_CgaCtaId ;  /* 0x0000000000087919 */ /* 0x000ea80000008800 */
[----:B------:R-:W-:-:S02]  /*0050*/  VIADD R3, R2, 0x10 ;  /* 0x0000001002037836 */ /* 0x000fc40000000000 */
[----:B------:R-:W1:Y:S08]  /*0060*/  LDC.64 R6, c[0x3][-0x2e88] ;  /* 0x00f45e00ff067b82 */ /* 0x000e700000000a00 */
[----:B------:R-:W3:Y:S01]  /*0070*/  LDC R9, c[0x0][0x390] ;  /* 0x0000e400ff097b82 */ /* 0x000ee20000000800 */
[----:B0-----:R-:W-:Y:S02]  /*0080*/  ISETP.NE.AND P0, PT, R0, RZ, PT ;  /* 0x000000ff0000720c */ /* 0x001fe40003f05270 */
[----:B--2---:R-:W-:-:S02]  /*0090*/  LEA R3, R8, R3, 0x18 ;  /* 0x0000000308037211 */ /* 0x004fc400078ec0ff */
[----:B---3--:R-:W-:-:S09]  /*00a0*/  ISETP.GE.AND P1, PT, R9, 0x1, PT ;  /* 0x000000010900780c */ /* 0x008fd20003f26270 */
[----:B------:R-:W-:Y:S01]  /*00b0*/  @!P0 LEA R2, R8, R2, 0x18 ;  /* 0x0000000208028211 */ /* 0x000fe200078ec0ff */
[----:B------:R-:W-:-:S04]  /*00c0*/  IMAD R8, R0, 0xc, R3 ;  /* 0x0000000c00087824 */ /* 0x000fc800078e0203 */
[----:B-1----:R0:W-:Y:S04]  /*00d0*/  @!P0 STS.128 [R2], R4 ;  /* 0x0000000402008388 */ /* 0x0021e80000000c00 */
[----:B------:R0:W-:Y:S04]  /*00e0*/  STS [R8], RZ ;  /* 0x000000ff08007388 */ /* 0x0001e80000000800 */
[----:B------:R0:W-:Y:S04]  /*00f0*/  STS [R8+0x4], RZ ;  /* 0x000004ff08007388 */ /* 0x0001e80000000800 */
[----:B------:R0:W-:Y:S01]  /*0100*/  STS [R8+0x8], RZ ;  /* 0x000008ff08007388 */ /* 0x0001e20000000800 */
[----:B------:R-:W-:Y:S06]  /*0110*/  BAR.SYNC.DEFER_BLOCKING 0x0 ;  /* 0x0000000000007b1d */ /* 0x000fec0000010000 */
[----:B------:R-:W-:Y:S05]  /*0120*/  @!P1 EXIT ;  /* 0x000000000000994d */ /* 0x000fea0003800000 */
[----:B------:R-:W1:Y:S01]  /*0130*/  LDCU UR4, c[0x0][0x388] ;  /* 0x00007100ff0477ac */ /* 0x000e620008000800 */
[----:B------:R-:W2:Y:S01]  /*0140*/  LDC R11, c[0x0][0x394] ;  /* 0x0000e500ff0b7b82 */ /* 0x000ea20000000800 */
[----:B------:R-:W3:Y:S01]  /*0150*/  LDCU.64 UR8, c[0x0][0x380] ;  /* 0x00007000ff0877ac */ /* 0x000ee20008000a00 */
[----:B------:R-:W4:Y:S06]  /*0160*/  LDCU UR5, c[0x0][0x38c] ;  /* 0x00007180ff0577ac */ /* 0x000f2c0008000800 */
[----:B0-----:R-:W0:Y:S01]  /*0170*/  LDC.64 R2, c[0x0][0x3a0] ;  /* 0x0000e800ff027b82 */ /* 0x001e220000000a00 */
[----:B------:R-:W0:Y:S01]  /*0180*/  LDCU.64 UR12, c[0x0][0x358] ;  /* 0x00006b00ff0c77ac */ /* 0x000e220008000a00 */
[----:B-1----:R-:W-:Y:S01]  /*0190*/  VIADD R9, R0, UR4 ;  /* 0x0000000400097c36 */ /* 0x002fe20008000000 */
[----:B------:R-:W-:-:S03]  /*01a0*/  UMOV UR4, URZ ;  /* 0x000000ff00047c82 */ /* 0x000fc60008000000 */
[----:B------:R-:W-:Y:S01]  /*01b0*/  VIADD R10, R9, 0xffffffff ;  /* 0xffffffff090a7836 */ /* 0x000fe20000000000 */
[----:B---3--:R-:W-:Y:S01]  /*01c0*/  ULOP3.LUT UR7, UR9, 0x7ffffff8, URZ, 0xc0, !UPT ;  /* 0x7ffffff809077892 */ /* 0x008fe2000f8ec0ff */
[----:B--2---:R-:W-:Y:S01]  /*01d0*/  IMAD R11, R11, UR8, -R0 ;  /* 0x000000080b0b7c24 */ /* 0x004fe2000f8e0a00 */
[----:B------:R-:W-:Y:S01]  /*01e0*/  ULOP3.LUT UR11, UR9, 0x7, URZ, 0xc0, !UPT ;  /* 0x00000007090b7892 */ /* 0x000fe2000f8ec0ff */
[----:B----4-:R-:W-:Y:S01]  /*01f0*/  IMAD R10, R10, UR5, R10 ;  /* 0x000000050a0a7c24 */ /* 0x010fe2000f8e020a */
[----:B------:R-:W-:Y:S02]  /*0200*/  ULOP3.LUT UR6, UR9, 0x3, URZ, 0xc0, !UPT ;  /* 0x0000000309067892 */ /* 0x000fe4000f8ec0ff */
[----:B------:R-:W-:Y:S01]  /*0210*/  UIADD3 UR9, UPT, UPT, -UR7, URZ, URZ ;  /* 0x000000ff07097290 */ /* 0x000fe2000fffe1ff */
[----:B0-----:R-:W-:-:S11]  /*0220*/  IMAD.WIDE R2, R9, 0x4, R2 ;  /* 0x0000000409027825 */ /* 0x001fd600078e0202 */
.L_x_9:
[----:B0-----:R-:W0:Y:S01]  /*0230*/  LDCU UR5, c[0x0][0x3d0] ;  /* 0x00007a00ff0577ac */ /* 0x001e220008000800 */
[----:B------:R-:W-:Y:S01]  /*0240*/  IADD3 R4, PT, PT, R11, 0x1, RZ ;  /* 0x000000010b047810 */ /* 0x000fe20007ffe0ff */
[----:B------:R-:W-:Y:S01]  /*0250*/  BSSY.RECONVERGENT B0, `(.L_x_0) ;  /* 0x000002b000007945 */ /* 0x000fe20003800200 */
[----:B------:R-:W-:Y:S01]  /*0260*/  IMAD.MOV.U32 R18, RZ, RZ, R11 ;  /* 0x000000ffff127224 */ /* 0x000fe200078e000b */
[----:B-1----:R-:W1:Y:S01]  /*0270*/  LDCU UR8, c[0x0][0x390] ;  /* 0x00007200ff0877ac */ /* 0x002e620008000800 */
[----:B------:R-:W-:Y:S01]  /*0280*/  UIADD3 UR4, UPT, UPT, UR4, 0x1, URZ ;  /* 0x0000000104047890 */ /* 0x000fe2000fffe0ff */
[----:B0-----:R-:W-:-:S04]  /*0290*/  ISETP.GT.AND P0, PT, R4, UR5, PT ;  /* 0x0000000504007c0c */ /* 0x001fc8000bf04270 */
[----:B------:R-:W-:Y:S01]  /*02a0*/  ISETP.GT.U32.OR P0, PT, R11, 0x7ffffffe, P0 ;  /* 0x7ffffffe0b00780c */ /* 0x000fe20000704470 */
[----:B-1----:R-:W-:Y:S01]  /*02b0*/  UISETP.NE.AND UP0, UPT, UR4, UR8, UPT ;  /* 0x000000080400728c */ /* 0x002fe2000bf05270 */
[----:B------:R-:W-:-:S11]  /*02c0*/  IMAD.MOV.U32 R11, RZ, RZ, R4 ;  /* 0x000000ffff0b7224 */ /* 0x000fd600078e0004 */
[----:B------:R-:W-:Y:S05]  /*02d0*/  @P0 BRA `(.L_x_1) ;  /* 0x0000000000880947 */ /* 0x000fea0003800000 */
[----:B------:R-:W0:Y:S01]  /*02e0*/  LDC.64 R12, c[0x0][0x3a8] ;  /* 0x0000ea00ff0c7b82 */ /* 0x000e220000000a00 */
[----:B------:R-:W-:-:S07]  /*02f0*/  IMAD.IADD R5, R10, 0x1, R11 ;  /* 0x000000010a057824 */ /* 0x000fce00078e020b */
[----:B------:R-:W1:Y:S08]  /*0300*/  LDC.64 R14, c[0x0][0x398] ;  /* 0x0000e600ff0e7b82 */ /* 0x000e700000000a00 */
[----:B------:R-:W2:Y:S01]  /*0310*/  S2UR UR8, SR_CgaCtaId ;  /* 0x00000000000879c3 */ /* 0x000ea20000008800 */
[----:B0-----:R-:W-:Y:S01]  /*0320*/  IMAD.WIDE R12, R5, 0x4, R12 ;  /* 0x00000004050c7825 */ /* 0x001fe200078e020c */
[----:B------:R-:W-:-:S06]  /*0330*/  UMOV UR5, 0x400 ;  /* 0x0000040000057882 */ /* 0x000fcc0000000000 */
[----:B------:R-:W0:Y:S01]  /*0340*/  LDC R21, c[0x0][0x38c] ;  /* 0x0000e300ff157b82 */ /* 0x000e220000000800 */
[----:B------:R-:W3:Y:S01]  /*0350*/  LDG.E R16, desc[UR12][R12.64] ;  /* 0x0000000c0c107981 */ /* 0x000ee2000c1e1900 */
[----:B-1----:R-:W-:-:S05]  /*0360*/  IMAD.WIDE.U32 R14, R18, 0x4, R14 ;  /* 0x00000004120e7825 */ /* 0x002fca00078e000e */
[----:B------:R-:W4:Y:S01]  /*0370*/  LDG.E R17, desc[UR12][R14.64] ;  /* 0x0000000c0e117981 */ /* 0x000f22000c1e1900 */
[----:B--2---:R-:W-:-:S09]  /*0380*/  ULEA UR5, UR8, UR5, 0x18 ;  /* 0x0000000508057291 */ /* 0x004fd2000f8ec0ff */
[----:B------:R-:W3:Y:S02]  /*0390*/  LDS.128 R4, [UR5] ;  /* 0x00000005ff047984 */ /* 0x000ee40008000c00 */
[----:B---3--:R-:W-:-:S04]  /*03a0*/  IADD3 R16, PT, PT, R16, R7, RZ ;  /* 0x0000000710107210 */ /* 0x008fc80007ffe0ff */
[----:B----4-:R-:W-:Y:S01]  /*03b0*/  VIADDMNMX R19, R6, R17, R16, !PT ;  /* 0x0000001106137246 */ /* 0x010fe20007800110 */
[----:B0-----:R-:W-:-:S04]  /*03c0*/  IMAD.WIDE R16, R21, 0x4, R12 ;  /* 0x0000000415107825 */ /* 0x001fc800078e020c */
[----:B------:R0:W-:Y:S04]  /*03d0*/  STG.E desc[UR12][R14.64], R19 ;  /* 0x000000130e007986 */ /* 0x0001e8000c10190c */
[----:B------:R-:W2:Y:S04]  /*03e0*/  LDG.E R20, desc[UR12][R16.64] ;  /* 0x0000000c10147981 */ /* 0x000ea8000c1e1900 */
[----:B------:R-:W3:Y:S01]  /*03f0*/  LDG.E R21, desc[UR12][R2.64+-0x4] ;  /* 0xfffffc0c02157981 */ /* 0x000ee2000c1e1900 */
[----:B--2---:R-:W-:-:S05]  /*0400*/  IMAD.IADD R20, R20, 0x1, R7 ;  /* 0x0000000114147824 */ /* 0x004fca00078e0207 */
[----:B---3--:R-:W-:-:S05]  /*0410*/  VIADDMNMX R21, R6, R21, R20, !PT ;  /* 0x0000001506157246 */ /* 0x008fca0007800114 */
[----:B------:R0:W-:Y:S04]  /*0420*/  STG.E desc[UR12][R2.64+-0x4], R21 ;  /* 0xfffffc1502007986 */ /* 0x0001e8000c10190c */
[----:B------:R-:W2:Y:S04]  /*0430*/  LDG.E R20, desc[UR12][R14.64] ;  /* 0x0000000c0e147981 */ /* 0x000ea8000c1e1900 */
[----:B------:R-:W3:Y:S01]  /*0440*/  LDG.E R13, desc[UR12][R12.64+-0x4] ;  /* 0xfffffc0c0c0d7981 */ /* 0x000ee2000c1e1900 */
[----:B------:R-:W-:Y:S01]  /*0450*/  VIADD R7, R18, 0x10000 ;  /* 0x0001000012077836 */ /* 0x000fe20000000000 */
[----:B------:R-:W1:Y:S08]  /*0460*/  LDC.U8 R6, c[0x3][R9+-0x1] ;  /* 0x00ffffc009067b82 */ /* 0x000e700000000000 */
[----:B------:R-:W1:Y:S01]  /*0470*/  LDC.U8 R7, c[0x3][R7+-0x7cb3] ;  /* 0x00e0d34007077b82 */ /* 0x000e620000000000 */
[----:B------:R0:W-:Y:S04]  /*0480*/  STS [R8+0x4], R9 ;  /* 0x0000040908007388 */ /* 0x0001e80000000800 */
[----:B------:R0:W-:Y:S01]  /*0490*/  STS [R8+0x8], R11 ;  /* 0x0000080b08007388 */ /* 0x0001e20000000800 */
[----:B-1----:R-:W-:-:S04]  /*04a0*/  ISETP.NE.AND P0, PT, R6, R7, PT ;  /* 0x000000070600720c */ /* 0x002fc80003f05270 */
[----:B------:R-:W-:Y:S02]  /*04b0*/  SEL R4, R4, R5, !P0 ;  /* 0x0000000504047207 */ /* 0x000fe40004000000 */
[----:B--2---:R-:W-:-:S04]  /*04c0*/  VIMNMX R20, PT, PT, R21, R20, !PT ;  /* 0x0000001415147248 */ /* 0x004fc80007fe0100 */
[----:B---3--:R-:W-:-:S05]  /*04d0*/  VIADDMNMX.RELU R5, R13, R4, R20, !PT ;  /* 0x000000040d057246 */ /* 0x008fca0007801114 */
[----:B------:R0:W-:Y:S04]  /*04e0*/  STG.E desc[UR12][R16.64+0x4], R5 ;  /* 0x0000040510007986 */ /* 0x0001e8000c10190c */
[----:B------:R0:W-:Y:S02]  /*04f0*/  STS [R8], R5 ;  /* 0x0000000508007388 */ /* 0x0001e40000000800 */
.L_x_1:
[----:B------:R-:W-:Y:S05]  /*0500*/  BSYNC.RECONVERGENT B0 ;  /* 0x0000000000007941 */ /* 0x000fea0003800200 */
.L_x_0:
[----:B------:R-:W-:Y:S01]  /*0510*/  BAR.SYNC.DEFER_BLOCKING 0x0 ;  /* 0x0000000000007b1d */ /* 0x000fe20000010000 */
[----:B------:R-:W-:-:S05]  /*0520*/  ISETP.NE.AND P0, PT, R0, RZ, PT ;  /* 0x000000ff0000720c */ /* 0x000fca0003f05270 */
[----:B------:R-:W-:Y:S08]  /*0530*/  BSSY.RECONVERGENT B0, `(.L_x_2) ;  /* 0x0000084000007945 */ /* 0x000ff00003800200 */
[----:B------:R-:W-:Y:S05]  /*0540*/  @P0 BRA `(.L_x_3) ;  /* 0x0000000800080947 */ /* 0x000fea0003800000 */
[----:B------:R-:W1:Y:S01]  /*0550*/  LDCU UR5, c[0x0][0x384] ;  /* 0x00007080ff0577ac */ /* 0x000e620008000800 */
[----:B0-----:R-:W-:Y:S01]  /*0560*/  IMAD.MOV.U32 R15, RZ, RZ, RZ ;  /* 0x000000ffff0f7224 */ /* 0x001fe200078e00ff */
[----:B------:R-:W-:Y:S01]  /*0570*/  MOV R12, 0xffffffff ;  /* 0xffffffff000c7802 */ /* 0x000fe20000000f00 */
[----:B------:R-:W-:Y:S01]  /*0580*/  IMAD.MOV.U32 R13, RZ, RZ, -0x1 ;  /* 0xffffffffff0d7424 */ /* 0x000fe200078e00ff */
[----:B-1----:R-:W-:-:S09]  /*0590*/  UISETP.GE.AND UP1, UPT, UR5, 0x1, UPT ;  /* 0x000000010500788c */ /* 0x002fd2000bf26270 */
[----:B------:R-:W-:Y:S05]  /*05a0*/  BRA.U !UP1, `(.L_x_4) ;  /* 0x0000000509c87547 */ /* 0x000fea000b800000 */
[----:B------:R-:W-:Y:S01]  /*05b0*/  UISETP.GE.U32.AND UP1, UPT, UR5, 0x8, UPT ;  /* 0x000000080500788c */ /* 0x000fe2000bf26070 */
[----:B------:R-:W-:Y:S01]  /*05c0*/  IMAD.MOV.U32 R15, RZ, RZ, RZ ;  /* 0x000000ffff0f7224 */ /* 0x000fe200078e00ff */
[----:B------:R-:W-:Y:S01]  /*05d0*/  MOV R12, 0xffffffff ;  /* 0xffffffff000c7802 */ /* 0x000fe20000000f00 */
[----:B------:R-:W-:Y:S01]  /*05e0*/  IMAD.MOV.U32 R13, RZ, RZ, -0x1 ;  /* 0xffffffffff0d7424 */ /* 0x000fe200078e00ff */
[----:B------:R-:W-:-:S05]  /*05f0*/  UMOV UR5, URZ ;  /* 0x000000ff00057c82 */ /* 0x000fca0008000000 */
[----:B------:R-:W-:Y:S05]  /*0600*/  BRA.U !UP1, `(.L_x_5) ;  /* 0x0000000109bc7547 */ /* 0x000fea000b800000 */
[----:B------:R-:W0:Y:S01]  /*0610*/  S2UR UR8, SR_CgaCtaId ;  /* 0x00000000000879c3 */ /* 0x000e220000008800 */
[----:B------:R-:W-:Y:S01]  /*0620*/  UMOV UR5, 0x400 ;  /* 0x0000040000057882 */ /* 0x000fe20000000000 */
[----:B------:R-:W-:Y:S01]  /*0630*/  IMAD.MOV.U32 R15, RZ, RZ, RZ ;  /* 0x000000ffff0f7224 */ /* 0x000fe200078e00ff */
[----:B------:R-:W-:Y:S01]  /*0640*/  UIADD3 UR5, UPT, UPT, UR5, 0x10, URZ ;  /* 0x0000001005057890 */ /* 0x000fe2000fffe0ff */
[----:B------:R-:W-:-:S03]  /*0650*/  IMAD.MOV.U32 R13, RZ, RZ, -0x1 ;  /* 0xffffffffff0d7424 */ /* 0x000fc600078e00ff */
[----:B0-----:R-:W-:-:S03]  /*0660*/  ULEA UR5, UR8, UR5, 0x18 ;  /* 0x0000000508057291 */ /* 0x001fc6000f8ec0ff */
[----:B------:R-:W-:Y:S01]  /*0670*/  UMOV UR8, UR9 ;  /* 0x0000000900087c82 */ /* 0x000fe20008000000 */
[----:B------:R-:W-:-:S12]  /*0680*/  UIADD3 UR5, UPT, UPT, UR5, 0x30, URZ ;  /* 0x0000003005057890 */ /* 0x000fd8000fffe0ff */
.L_x_6:
[----:B0-----:R-:W0:Y:S01]  /*0690*/  LDS.128 R4, [UR5+-0x30] ;  /* 0xffffd005ff047984 */ /* 0x001e220008000c00 */
[----:B------:R-:W-:-:S03]  /*06a0*/  UIADD3 UR8, UPT, UPT, UR8, 0x8, URZ ;  /* 0x0000000808087890 */ /* 0x000fc6000fffe0ff */
[----:B-1----:R-:W1:Y:S01]  /*06b0*/  LDS R14, [UR5+-0x18] ;  /* 0xffffe805ff0e7984 */ /* 0x002e620008000800 */
[----:B------:R-:W-:-:S03]  /*06c0*/  UISETP.NE.AND UP1, UPT, UR8, URZ, UPT ;  /* 0x000000ff0800728c */ /* 0x000fc6000bf25270 */
[----:B------:R-:W2:Y:S01]  /*06d0*/  LDS R16, [UR5+-0xc] ;  /* 0xfffff405ff107984 */ /* 0x000ea20008000800 */
[----:B0-----:R-:W-:-:S13]  /*06e0*/  ISETP.GT.AND P0, PT, R4, R15, PT ;  /* 0x0000000f0400720c */ /* 0x001fda0003f04270 */
[----:B------:R-:W-:Y:S01]  /*06f0*/  @P0 IMAD.MOV.U32 R15, RZ, RZ, R4 ;  /* 0x000000ffff0f0224 */ /* 0x000fe200078e0004 */
[----:B------:R-:W-:Y:S01]  /*0700*/  @P0 MOV R12, R5 ;  /* 0x00000005000c0202 */ /* 0x000fe20000000f00 */
[----:B---3--:R-:W-:-:S03]  /*0710*/  @P0 IMAD.MOV.U32 R13, RZ, RZ, R6 ;  /* 0x000000ffff0d0224 */ /* 0x008fc600078e0006 */
[----:B------:R-:W-:-:S13]  /*0720*/  ISETP.GT.AND P1, PT, R7, R15, PT ;  /* 0x0000000f0700720c */ /* 0x000fda0003f24270 */
[----:B------:R-:W-:Y:S01]  /*0730*/  @P1 IMAD.MOV.U32 R15, RZ, RZ, R7 ;  /* 0x000000ffff0f1224 */ /* 0x000fe200078e0007 */
[----:B------:R-:W-:Y:S04]  /*0740*/  @P1 LDS.64 R12, [UR5+-0x20] ;  /* 0xffffe005ff0c1984 */ /* 0x000fe80008000a00 */
[----:B-1----:R-:W-:Y:S01]  /*0750*/  ISETP.GT.AND P0, PT, R14, R15, PT ;  /* 0x0000000f0e00720c */ /* 0x002fe20003f04270 */
[----:B------:R-:W0:-:S12]  /*0760*/  LDS.128 R4, [UR5] ;  /* 0x00000005ff047984 */ /* 0x000e180008000c00 */
[----:B------:R-:W-:Y:S01]  /*0770*/  @P0 IMAD.MOV.U32 R15, RZ, RZ, R14 ;  /* 0x000000ffff0f0224 */ /* 0x000fe200078e000e */
[----:B------:R-:W-:Y:S04]  /*0780*/  @P0 LDS R12, [UR5+-0x14] ;  /* 0xffffec05ff0c0984 */ /* 0x000fe80008000800 */
[----:B------:R-:W-:Y:S01]  /*0790*/  @P0 LDS R13, [UR5+-0x10] ;  /* 0xfffff005ff0d0984 */ /* 0x000fe20008000800 */
[----:B--2---:R-:W-:-:S13]  /*07a0*/  ISETP.GT.AND P0, PT, R16, R15, PT ;  /* 0x0000000f1000720c */ /* 0x004fda0003f04270 */
[----:B------:R-:W1:Y:S01]  /*07b0*/  @P0 LDS.64 R12, [UR5+-0x8] ;  /* 0xfffff805ff0c0984 */ /* 0x000e620008000a00 */
[----:B------:R-:W-:-:S04]  /*07c0*/  @P0 MOV R15, R16 ;  /* 0x00000010000f0202 */ /* 0x000fc80000000f00 */
[----:B0-----:R-:W-:-:S13]  /*07d0*/  ISETP.GT.AND P0, PT, R4, R15, PT ;  /* 0x0000000f0400720c */ /* 0x001fda0003f04270 */
[----:B------:R-:W-:Y:S02]  /*07e0*/  @P0 IMAD.MOV.U32 R15, RZ, RZ, R4 ;  /* 0x000000ffff0f0224 */ /* 0x000fe400078e0004 */
[----:B------:R-:W0:Y:S03]  /*07f0*/  LDS R4, [UR5+0x18] ;  /* 0x00001805ff047984 */ /* 0x000e260008000800 */
[----:B------:R-:W-:Y:S01]  /*0800*/  ISETP.GT.AND P1, PT, R7, R15, PT ;  /* 0x0000000f0700720c */ /* 0x000fe20003f24270 */
[----:B-1----:R-:W-:-:S12]  /*0810*/  @P0 IMAD.MOV.U32 R13, RZ, RZ, R6 ;  /* 0x000000ffff0d0224 */ /* 0x002fd800078e0006 */
[----:B------:R-:W-:Y:S01]  /*0820*/  @P1 MOV R15, R7 ;  /* 0x00000007000f1202 */ /* 0x000fe20000000f00 */
[----:B------:R-:W1:Y:S01]  /*0830*/  LDS R6, [UR5+0x24] ;  /* 0x00002405ff067984 */ /* 0x000e620008000800 */
[----:B------:R-:W-:-:S06]  /*0840*/  @P0 IMAD.MOV.U32 R12, RZ, RZ, R5 ;  /* 0x000000ffff0c0224 */ /* 0x000fcc00078e0005 */
[----:B------:R-:W2:Y:S01]  /*0850*/  @P1 LDS.64 R12, [UR5+0x10] ;  /* 0x00001005ff0c1984 */ /* 0x000ea20008000a00 */
[----:B0-----:R-:W-:-:S13]  /*0860*/  ISETP.GT.AND P0, PT, R4, R15, PT ;  /* 0x0000000f0400720c */ /* 0x001fda0003f04270 */
[----:B------:R-:W-:Y:S01]  /*0870*/  @P0 IMAD.MOV.U32 R15, RZ, RZ, R4 ;  /* 0x000000ffff0f0224 */ /* 0x000fe200078e0004 */
[----:B------:R-:W0:Y:S04]  /*0880*/  @P0 LDS R12, [UR5+0x1c] ;  /* 0x00001c05ff0c0984 */ /* 0x000e280008000800 */
[----:B------:R-:W3:Y:S01]  /*0890*/  @P0 LDS R13, [UR5+0x20] ;  /* 0x00002005ff0d0984 */ /* 0x000ee20008000800 */
[----:B-1----:R-:W-:-:S13]  /*08a0*/  ISETP.GT.AND P0, PT, R6, R15, PT ;  /* 0x0000000f0600720c */ /* 0x002fda0003f04270 */
[----:B------:R-:W-:Y:S01]  /*08b0*/  @P0 IMAD.MOV.U32 R15, RZ, RZ, R6 ;  /* 0x000000ffff0f0224 */ /* 0x000fe200078e0006 */
[----:B------:R-:W1:Y:S01]  /*08c0*/  @P0 LDS.64 R12, [UR5+0x28] ;  /* 0x00002805ff0c0984 */ /* 0x000e620008000a00 */
[----:B------:R-:W-:Y:S01]  /*08d0*/  UIADD3 UR5, UPT, UPT, UR5, 0x60, URZ ;  /* 0x0000006005057890 */ /* 0x000fe2000fffe0ff */
[----:B--2---:R-:W-:Y:S11]  /*08e0*/  BRA.U UP1, `(.L_x_6) ;  /* 0xfffffffd01687547 */ /* 0x004ff6000b83ffff */
[----:B------:R-:W-:-:S05]  /*08f0*/  UMOV UR5, UR7 ;  /* 0x0000000700057c82 */ /* 0x000fca0008000000 */
.L_x_5:
[----:B------:R-:W-:-:S09]  /*0900*/  UISETP.NE.AND UP1, UPT, UR11, URZ, UPT ;  /* 0x000000ff0b00728c */ /* 0x000fd2000bf25270 */
[----:B------:R-:W-:Y:S05]  /*0910*/  BRA.U !UP1, `(.L_x_4) ;  /* 0x0000000109ec7547 */ /* 0x000fea000b800000 */
[----:B------:R-:W-:Y:S02]  /*0920*/  UIADD3 UR8, UPT, UPT, UR11, -0x1, URZ ;  /* 0xffffffff0b087890 */ /* 0x000fe4000fffe0ff */
[----:B------:R-:W-:Y:S02]  /*0930*/  UISETP.NE.AND UP2, UPT, UR6, URZ, UPT ;  /* 0x000000ff0600728c */ /* 0x000fe4000bf45270 */
[----:B------:R-:W-:-:S09]  /*0940*/  UISETP.GE.U32.AND UP1, UPT, UR8, 0x3, UPT ;  /* 0x000000030800788c */ /* 0x000fd2000bf26070 */
[----:B------:R-:W-:Y:S05]  /*0950*/  BRA.U !UP1, `(.L_x_7) ;  /* 0x0000000109607547 */ /* 0x000fea000b800000 */
[----:B------:R-:W2:Y:S01]  /*0960*/  S2UR UR10, SR_CgaCtaId ;  /* 0x00000000000a79c3 */ /* 0x000ea20000008800 */
[----:B------:R-:W-:Y:S02]  /*0970*/  UMOV UR8, 0x400 ;  /* 0x0000040000087882 */ /* 0x000fe40000000000 */
[----:B------:R-:W-:-:S04]  /*0980*/  UIADD3 UR8, UPT, UPT, UR8, 0x10, URZ ;  /* 0x0000001008087890 */ /* 0x000fc8000fffe0ff */
[----:B--2---:R-:W-:-:S04]  /*0990*/  ULEA UR8, UR10, UR8, 0x18 ;  /* 0x000000080a087291 */ /* 0x004fc8000f8ec0ff */
[----:B------:R-:W-:Y:S02]  /*09a0*/  UIMAD UR8, UR5, 0xc, UR8 ;  /* 0x0000000c050878a4 */ /* 0x000fe4000f8e0208 */
[----:B------:R-:W-:-:S07]  /*09b0*/  UIADD3 UR5, UPT, UPT, UR5, 0x4, URZ ;  /* 0x0000000405057890 */ /* 0x000fce000fffe0ff */
[----:B------:R-:W2:Y:S04]  /*09c0*/  LDS.64 R4, [UR8] ;  /* 0x00000008ff047984 */ /* 0x000ea80008000a00 */
[----:B------:R-:W4:Y:S04]  /*09d0*/  LDS R6, [UR8+0xc] ;  /* 0x00000c08ff067984 */ /* 0x000f280008000800 */
[----:B------:R-:W5:Y:S01]  /*09e0*/  LDS.64 R16, [UR8+0x18] ;  /* 0x00001808ff107984 */ /* 0x000f620008000a00 */
[----:B--2---:R-:W-:-:S13]  /*09f0*/  ISETP.GT.AND P0, PT, R4, R15, PT ;  /* 0x0000000f0400720c */ /* 0x004fda0003f04270 */
[----:B------:R-:W-:Y:S01]  /*0a00*/  @P0 IMAD.MOV.U32 R15, RZ, RZ, R4 ;  /* 0x000000ffff0f0224 */ /* 0x000fe200078e0004 */
[----:B01----:R-:W-:Y:S01]  /*0a10*/  @P0 MOV R12, R5 ;  /* 0x00000005000c0202 */ /* 0x003fe20000000f00 */
[----:B------:R-:W0:Y:S03]  /*0a20*/  LDS R4, [UR8+0x24] ;  /* 0x00002408ff047984 */ /* 0x000e260008000800 */
[----:B----4-:R-:W-:Y:S01]  /*0a30*/  ISETP.GT.AND P1, PT, R6, R15, PT ;  /* 0x0000000f0600720c */ /* 0x010fe20003f24270 */
[----:B---3--:R-:W-:-:S12]  /*0a40*/  @P0 LDS R13, [UR8+0x8] ;  /* 0x00000808ff0d0984 */ /* 0x008fd80008000800 */
[----:B------:R-:W1:Y:S01]  /*0a50*/  @P1 LDS.64 R12, [UR8+0x10] ;  /* 0x00001008ff0c1984 */ /* 0x000e620008000a00 */
[----:B------:R-:W-:-:S05]  /*0a60*/  @P1 IMAD.MOV.U32 R15, RZ, RZ, R6 ;  /* 0x000000ffff0f1224 */ /* 0x000fca00078e0006 */
[----:B-----5:R-:W-:-:S13]  /*0a70*/  ISETP.GT.AND P0, PT, R16, R15, PT ;  /* 0x0000000f1000720c */ /* 0x020fda0003f04270 */
[----:B------:R-:W-:Y:S01]  /*0a80*/  @P0 IMAD.MOV.U32 R15, RZ, RZ, R16 ;  /* 0x000000ffff0f0224 */ /* 0x000fe200078e0010 */
[----:B------:R-:W2:Y:S04]  /*0a90*/  @P0 LDS R13, [UR8+0x20] ;  /* 0x00002008ff0d0984 */ /* 0x000ea80008000800 */
[----:B0-----:R-:W-:-:S13]  /*0aa0*/  ISETP.GT.AND P1, PT, R4, R15, PT ;  /* 0x0000000f0400720c */ /* 0x001fda0003f24270 */
[----:B------:R-:W-:Y:S01]  /*0ab0*/  @P1 IMAD.MOV.U32 R15, RZ, RZ, R4 ;  /* 0x000000ffff0f1224 */ /* 0x000fe200078e0004 */
[----:B-1----:R-:W-:-:S06]  /*0ac0*/  @P0 MOV R12, R17 ;  /* 0x00000011000c0202 */ /* 0x002fcc0000000f00 */
[----:B------:R-:W4:Y:S02]  /*0ad0*/  @P1 LDS.64 R12, [UR8+0x28] ;  /* 0x00002808ff0c1984 */ /* 0x000f240008000a00 */
.L_x_7:
[----:B------:R-:W-:Y:S05]  /*0ae0*/  BRA.U !UP2, `(.L_x_4) ;  /* 0x000000010a787547 */ /* 0x000fea000b800000 */
[----:B------:R-:W5:Y:S01]  /*0af0*/  LDCU UR8, c[0x0][0x384] ;  /* 0x00007080ff0877ac */ /* 0x000f620008000800 */
[----:B------:R-:W-:Y:S02]  /*0b00*/  UISETP.NE.AND UP1, UPT, UR6, 0x1, UPT ;  /* 0x000000010600788c */ /* 0x000fe4000bf25270 */
[----:B-----5:R-:W-:-:S07]  /*0b10*/  ULOP3.LUT UP2, URZ, UR8, 0x1, URZ, 0xc0, !UPT ;  /* 0x0000000108ff7892 */ /* 0x020fce000f84c0ff */
[----:B------:R-:W-:Y:S05]  /*0b20*/  BRA.U !UP1, `(.L_x_8) ;  /* 0x00000001093c7547 */ /* 0x000fea000b800000 */
[----:B------:R-:W5:Y:S01]  /*0b30*/  S2UR UR10, SR_CgaCtaId ;  /* 0x00000000000a79c3 */ /* 0x000f620000008800 */
[----:B------:R-:W-:Y:S02]  /*0b40*/  UMOV UR8, 0x400 ;  /* 0x0000040000087882 */ /* 0x000fe40000000000 */
[----:B------:R-:W-:-:S04]  /*0b50*/  UIADD3 UR8, UPT, UPT, UR8, 0x10, URZ ;  /* 0x0000001008087890 */ /* 0x000fc8000fffe0ff */
[----:B-----5:R-:W-:-:S04]  /*0b60*/  ULEA UR8, UR10, UR8, 0x18 ;  /* 0x000000080a087291 */ /* 0x020fc8000f8ec0ff */
[----:B------:R-:W-:Y:S02]  /*0b70*/  UIMAD UR8, UR5, 0xc, UR8 ;  /* 0x0000000c050878a4 */ /* 0x000fe4000f8e0208 */
[----:B------:R-:W-:-:S07]  /*0b80*/  UIADD3 UR5, UPT, UPT, UR5, 0x2, URZ ;  /* 0x0000000205057890 */ /* 0x000fce000fffe0ff */
[----:B------:R-:W5:Y:S04]  /*0b90*/  LDS.64 R4, [UR8] ;  /* 0x00000008ff047984 */ /* 0x000f680008000a00 */
[----:B------:R-:W2:Y:S01]  /*0ba0*/  LDS R6, [UR8+0xc] ;  /* 0x00000c08ff067984 */ /* 0x000ea20008000800 */
[----:B-----5:R-:W-:-:S13]  /*0bb0*/  ISETP.GT.AND P0, PT, R4, R15, PT ;  /* 0x0000000f0400720c */ /* 0x020fda0003f04270 */
[----:B------:R-:W-:Y:S01]  /*0bc0*/  @P0 IMAD.MOV.U32 R15, RZ, RZ, R4 ;  /* 0x000000ffff0f0224 */ /* 0x000fe200078e0004 */
[----:B01--4-:R-:W-:Y:S01]  /*0bd0*/  @P0 MOV R12, R5 ;  /* 0x00000005000c0202 */ /* 0x013fe20000000f00 */
[----:B--23--:R-:W0:Y:S03]  /*0be0*/  @P0 LDS R13, [UR8+0x8] ;  /* 0x00000808ff0d0984 */ /* 0x00ce260008000800 */
[----:B------:R-:W-:-:S13]  /*0bf0*/  ISETP.GT.AND P1, PT, R6, R15, PT ;  /* 0x0000000f0600720c */ /* 0x000fda0003f24270 */
[----:B------:R-:W1:Y:S01]  /*0c00*/  @P1 LDS.64 R12, [UR8+0x10] ;  /* 0x00001008ff0c1984 */ /* 0x000e620008000a00 */
[----:B------:R-:W-:-:S07]  /*0c10*/  @P1 IMAD.MOV.U32 R15, RZ, RZ, R6 ;  /* 0x000000ffff0f1224 */ /* 0x000fce00078e0006 */
.L_x_8:
[----:B------:R-:W-:Y:S05]  /*0c20*/  BRA.U !UP2, `(.L_x_4) ;  /* 0x000000010a287547 */ /* 0x000fea000b800000 */
[----:B------:R-:W5:Y:S01]  /*0c30*/  S2UR UR10, SR_CgaCtaId ;  /* 0x00000000000a79c3 */ /* 0x000f620000008800 */
[----:B------:R-:W-:Y:S02]  /*0c40*/  UMOV UR8, 0x400 ;  /* 0x0000040000087882 */ /* 0x000fe40000000000 */
[----:B------:R-:W-:-:S04]  /*0c50*/  UIADD3 UR8, UPT, UPT, UR8, 0x10, URZ ;  /* 0x0000001008087890 */ /* 0x000fc8000fffe0ff */
[----:B-----5:R-:W-:-:S04]  /*0c60*/  ULEA UR8, UR10, UR8, 0x18 ;  /* 0x000000080a087291 */ /* 0x020fc8000f8ec0ff */
[----:B------:R-:W-:-:S09]  /*0c70*/  UIMAD UR5, UR5, 0xc, UR8 ;  /* 0x0000000c050578a4 */ /* 0x000fd2000f8e0208 */
[----:B------:R-:W5:Y:S02]  /*0c80*/  LDS.64 R4, [UR5] ;  /* 0x00000005ff047984 */ /* 0x000f640008000a00 */
[----:B-----5:R-:W-:-:S13]  /*0c90*/  ISETP.GT.AND P0, PT, R4, R15, PT ;  /* 0x0000000f0400720c */ /* 0x020fda0003f04270 */
[----:B01234-:R-:W0:Y:S01]  /*0ca0*/  @P0 LDS R13, [UR5+0x8] ;  /* 0x00000805ff0d0984 */ /* 0x01fe220008000800 */
[----:B------:R-:W-:Y:S01]  /*0cb0*/  @P0 IMAD.MOV.U32 R12, RZ, RZ, R5 ;  /* 0x000000ffff0c0224 */ /* 0x000fe200078e0005 */
[----:B------:R-:W-:-:S07]  /*0cc0*/  @P0 MOV R15, R4 ;  /* 0x00000004000f0202 */ /* 0x000fce0000000f00 */
.L_x_4:
[----:B------:R-:W5:Y:S02]  /*0cd0*/  LDC.64 R4, c[0x0][0x3b0] ;  /* 0x0000ec00ff047b82 */ /* 0x000f640000000a00 */
[----:B-----5:R0:W-:Y:S04]  /*0ce0*/  REDG.E.MAX.S32.STRONG.GPU desc[UR12][R4.64], R15 ;  /* 0x0000000f0400798e */ /* 0x0201e8000d12e30c */
[----:B------:R-:W5:Y:S02]  /*0cf0*/  LDG.E R6, desc[UR12][R4.64] ;  /* 0x0000000c04067981 */ /* 0x000f64000c1e1900 */
[----:B-----5:R-:W-:-:S13]  /*0d00*/  ISETP.NE.AND P0, PT, R6, R15, PT ;  /* 0x0000000f0600720c */ /* 0x020fda0003f05270 */
[----:B------:R-:W0:Y:S08]  /*0d10*/  @!P0 LDC R14, c[0x0][0x3c8] ;  /* 0x0000f200ff0e8b82 */ /* 0x000e300000000800 */
[----:B------:R-:W5:Y:S08]  /*0d20*/  @!P0 LDC.64 R6, c[0x0][0x3b8] ;  /* 0x0000ee00ff068b82 */ /* 0x000f700000000a00 */
[----:B------:R-:W5:Y:S01]  /*0d30*/  @!P0 LDC.64 R16, c[0x0][0x3c0] ;  /* 0x0000f000ff108b82 */ /* 0x000f620000000a00 */
[----:B01234-:R-:W-:Y:S01]  /*0d40*/  @!P0 IMAD.IADD R13, R13, 0x1, R14 ;  /* 0x000000010d0d8824 */ /* 0x01ffe200078e020e */
[----:B-----5:R1:W-:Y:S04]  /*0d50*/  @!P0 STG.E desc[UR12][R6.64], R12 ;  /* 0x0000000c06008986 */ /* 0x0203e8000c10190c */
[----:B------:R1:W-:Y:S02]  /*0d60*/  @!P0 STG.E desc[UR12][R16.64], R13 ;  /* 0x0000000d10008986 */ /* 0x0003e4000c10190c */
.L_x_3:
[----:B------:R-:W-:Y:S05]  /*0d70*/  BSYNC.RECONVERGENT B0 ;  /* 0x0000000000007941 */ /* 0x000fea0003800200 */
.L_x_2:
[----:B------:R-:W-:Y:S06]  /*0d80*/  BAR.SYNC.DEFER_BLOCKING 0x0 ;  /* 0x0000000000007b1d */ /* 0x000fec0000010000 */
[----:B------:R-:W-:Y:S05]  /*0d90*/  BRA.U UP0, `(.L_x_9) ;  /* 0xfffffff500247547 */ /* 0x000fea000b83ffff */
[----:B------:R-:W-:Y:S05]  /*0da0*/  EXIT ;  /* 0x000000000000794d */ /* 0x000fea0003800000 */
.L_x_10:
[----:B------:R-:W-:-:S00]  /*0db0*/  BRA `(.L_x_10) ;  /* 0xfffffffc00fc7947 */ /* 0x000fc0000383ffff */
[----:B------:R-:W-:-:S00]  /*0dc0*/  NOP ;  /* 0x0000000000007918 */ /* 0x000fc00000000000 */
        /* <DEDUP_REMOVED lines=11> */
.L_x_35:


//--------------------- .text._Z16cal_second_phaseiiiiiPiS_S_S_S_S_xi --------------------------
	.section	.text._Z16cal_second_phaseiiiiiPiS_S_S_S_S_xi,"ax",@progbits
	.align	128
        .global         _Z16cal_second_phaseiiiiiPiS_S_S_S_S_xi
        .type           _Z16cal_second_phaseiiiiiPiS_S_S_S_S_xi,@function
        .size           _Z16cal_second_phaseiiiiiPiS_S_S_S_S_xi,(.L_x_36 - _Z16cal_second_phaseiiiiiPiS_S_S_S_S_xi)
        .other          _Z16cal_second_phaseiiiiiPiS_S_S_S_S_xi,@"STO_CUDA_ENTRY STV_DEFAULT"
_Z16cal_second_phaseiiiiiPiS_S_S_S_S_xi:
.text._Z16cal_second_phaseiiiiiPiS_S_S_S_S_xi:
[----:B------:R-:W-:Y:S01]  /*0000*/  LDC R1, c[0x0][0x37c] ;  /* 0x0000df00ff017b82 */ /* 0x000fe20000000800 */
[----:B------:R-:W0:Y:S07]  /*0010*/  S2R R10, SR_TID.X ;  /* 0x00000000000a7919 */ /* 0x000e2e0000002100 */
[----:B------:R-:W1:Y:S01]  /*0020*/  LDC.64 R4, c[0x3][-0x2e90] ;  /* 0x00f45c00ff047b82 */ /* 0x000e620000000a00 */
[----:B------:R-:W-:Y:S01]  /*0030*/  MOV R0, 0x400 ;  /* 0x0000040000007802 */ /* 0x000fe20000000f00 */
[----:B------:R-:W2:Y:S01]  /*0040*/  LDCU.64 UR6, c[0x0][0x380] ;  /* 0x00007000ff0677ac */ /* 0x000ea20008000a00 */
[----:B------:R-:W3:Y:S03]  /*0050*/  S2R R9, SR_CgaCtaId ;  /* 0x0000000000097919 */ /* 0x000ee60000008800 */
[----:B------:R-:W-:-:S02]  /*0060*/  VIADD R2, R0, 0x10 ;  /* 0x0000001000027836 */ /* 0x000fc40000000000 */
[----:B------:R-:W1:Y:S08]  /*0070*/  LDC.64 R6, c[0x3][-0x2e88] ;  /* 0x00f45e00ff067b82 */ /* 0x000e700000000a00 */
[----:B------:R-:W2:Y:S01]  /*0080*/  LDC R8, c[0x0][0x388] ;  /* 0x0000e200ff087b82 */ /* 0x000ea20000000800 */
[----:B0-----:R-:W-:Y:S02]  /*0090*/  ISETP.NE.AND P0, PT, R10, RZ, PT ;  /* 0x000000ff0a00720c */ /* 0x001fe40003f05270 */
[----:B---3--:R-:W-:Y:S01]  /*00a0*/  LEA R3, R9, R2, 0x18 ;  /* 0x0000000209037211 */ /* 0x008fe200078ec0ff */
[----:B--2---:R-:W-:-:S10]  /*00b0*/  VIADD R17, R8, -UR7 ;  /* 0x8000000708117c36 */ /* 0x004fd40008000000 */
[----:B------:R-:W-:Y:S01]  /*00c0*/  @!P0 LEA R2, R9, R0, 0x18 ;  /* 0x0000000009028211 */ /* 0x000fe200078ec0ff */
[----:B------:R-:W-:Y:S01]  /*00d0*/  IMAD R0, R10, 0xc, R3 ;  /* 0x0000000c0a007824 */ /* 0x000fe200078e0203 */
[----:B------:R-:W-:-:S03]  /*00e0*/  ISETP.GE.AND P1, PT, R17, 0x1, PT ;  /* 0x000000011100780c */ /* 0x000fc60003f26270 */
[----:B-1----:R0:W-:Y:S04]  /*00f0*/  @!P0 STS.128 [R2], R4 ;  /* 0x0000000402008388 */ /* 0x0021e80000000c00 */
[----:B------:R0:W-:Y:S04]  /*0100*/  STS [R0], RZ ;  /* 0x000000ff00007388 */ /* 0x0001e80000000800 */
[----:B------:R0:W-:Y:S04]  /*0110*/  STS [R0+0x4], RZ ;  /* 0x000004ff00007388 */ /* 0x0001e80000000800 */
[----:B------:R0:W-:Y:S01]  /*0120*/  STS [R0+0x8], RZ ;  /* 0x000008ff00007388 */ /* 0x0001e20000000800 */
[----:B------:R-:W-:Y:S06]  /*0130*/  BAR.SYNC.DEFER_BLOCKING 0x0 ;  /* 0x0000000000007b1d */ /* 0x000fec0000010000 */
[----:B------:R-:W-:Y:S05]  /*0140*/  @!P1 EXIT ;  /* 0x000000000000994d */ /* 0x000fea0003800000 */
[----:B------:R-:W1:Y:S01]  /*0150*/  LDCU UR4, c[0x0][0x360] ;  /* 0x00006c00ff0477ac */ /* 0x000e620008000800 */
[----:B0-----:R-:W0:Y:S01]  /*0160*/  LDC R6, c[0x0][0x390] ;  /* 0x0000e400ff067b82 */ /* 0x001e220000000800 */
[----:B------:R-:W-:Y:S01]  /*0170*/  IADD3 R7, PT, PT, -R10, UR7, RZ ;  /* 0x000000070a077c10 */ /* 0x000fe2000fffe1ff */
[----:B------:R-:W-:Y:S01]  /*0180*/  ULOP3.LUT UR9, UR7, 0x7, URZ, 0xc0, !UPT ;  /* 0x0000000707097892 */ /* 0x000fe2000f8ec0ff */
[----:B------:R-:W2:Y:S05]  /*0190*/  LDCU.64 UR12, c[0x0][0x358] ;  /* 0x00006b00ff0c77ac */ /* 0x000eaa0008000a00 */
[----:B------:R-:W3:Y:S01]  /*01a0*/  LDC R9, c[0x0][0x38c] ;  /* 0x0000e300ff097b82 */ /* 0x000ee20000000800 */
[----:B------:R-:W-:Y:S01]  /*01b0*/  ULOP3.LUT UR10, UR7, 0x3, URZ, 0xc0, !UPT ;  /* 0x00000003070a7892 */ /* 0x000fe2000f8ec0ff */
[----:B-1----:R-:W1:Y:S01]  /*01c0*/  I2F.U32.RP R4, UR4 ;  /* 0x0000000400047d06 */ /* 0x002e620008209000 */
[----:B------:R-:W-:-:S07]  /*01d0*/  ISETP.NE.U32.AND P1, PT, RZ, UR4, PT ;  /* 0x00000004ff007c0c */ /* 0x000fce000bf25070 */
[----:B-1----:R-:W1:Y:S01]  /*01e0*/  MUFU.RCP R4, R4 ;  /* 0x0000000400047308 */ /* 0x002e620000001000 */
[----:B---3--:R-:W-:Y:S01]  /*01f0*/  IADD3 R13, PT, PT, R9, 0x1, RZ ;  /* 0x00000001090d7810 */ /* 0x008fe20007ffe0ff */
[----:B-1----:R-:W-:Y:S02]  /*0200*/  VIADD R2, R4, 0xffffffe ;  /* 0x0ffffffe04027836 */ /* 0x002fe40000000000 */
[----:B------:R-:W1:Y:S04]  /*0210*/  S2R R4, SR_CTAID.X ;  /* 0x0000000000047919 */ /* 0x000e680000002500 */
[----:B------:R3:W4:Y:S02]  /*0220*/  F2I.FTZ.U32.TRUNC.NTZ R3, R2 ;  /* 0x0000000200037305 */ /* 0x000724000021f000 */
[----:B---3--:R-:W-:-:S02]  /*0230*/  HFMA2 R2, -RZ, RZ, 0, 0 ;  /* 0x00000000ff027431 */ /* 0x008fc400000001ff */
[----:B----4-:R-:W-:-:S04]  /*0240*/  IMAD.MOV R5, RZ, RZ, -R3 ;  /* 0x000000ffff057224 */ /* 0x010fc800078e0a03 */
[----:B------:R-:W-:-:S04]  /*0250*/  IMAD R5, R5, UR4, RZ ;  /* 0x0000000405057c24 */ /* 0x000fc8000f8e02ff */
[----:B------:R-:W-:-:S06]  /*0260*/  IMAD.HI.U32 R3, R3, R5, R2 ;  /* 0x0000000503037227 */ /* 0x000fcc00078e0002 */
[----:B0-----:R-:W-:Y:S01]  /*0270*/  IMAD.HI.U32 R3, R3, R6, RZ ;  /* 0x0000000603037227 */ /* 0x001fe200078e00ff */
[C---:B-1----:R-:W-:Y:S01]  /*0280*/  IADD3 R5, PT, PT, -R4.reuse, UR6, RZ ;  /* 0x0000000604057c10 */ /* 0x042fe2000fffe1ff */
[----:B------:R-:W-:Y:S02]  /*0290*/  ULOP3.LUT UR6, UR7, 0x7ffffff8, URZ, 0xc0, !UPT ;  /* 0x7ffffff807067892 */ /* 0x000fe4000f8ec0ff */
[----:B------:R-:W-:Y:S02]  /*02a0*/  IMAD.MOV R3, RZ, RZ, -R3 ;  /* 0x000000ffff037224 */ /* 0x000fe400078e0a03 */
[----:B------:R-:W-:Y:S02]  /*02b0*/  IMAD R7, R4, R8, R7 ;  /* 0x0000000804077224 */ /* 0x000fe400078e0207 */
[----:B------:R-:W-:Y:S02]  /*02c0*/  IMAD R11, R3, UR4, R6 ;  /* 0x00000004030b7c24 */ /* 0x000fe4000f8e0206 */
[----:B------:R-:W0:Y:S01]  /*02d0*/  LDC.64 R2, c[0x0][0x3a0] ;  /* 0x0000e800ff027b82 */ /* 0x000e220000000a00 */
[----:B------:R-:W-:-:S02]  /*02e0*/  IMAD R12, R5, UR7, R10 ;  /* 0x00000007050c7c24 */ /* 0x000fc4000f8e020a */
[----:B------:R-:W-:Y:S01]  /*02f0*/  ISETP.GE.U32.AND P0, PT, R11, UR4, PT ;  /* 0x000000040b007c0c */ /* 0x000fe2000bf06070 */
[----:B------:R-:W-:Y:S02]  /*0300*/  VIADD R15, R7, 0x1 ;  /* 0x00000001070f7836 */ /* 0x000fe40000000000 */
[C---:B------:R-:W-:Y:S02]  /*0310*/  VIADD R16, R12.reuse, 0x1 ;  /* 0x000000010c107836 */ /* 0x040fe40000000000 */
[----:B------:R-:W-:-:S08]  /*0320*/  IMAD R14, R12, R9, R12 ;  /* 0x000000090c0e7224 */ /* 0x000fd000078e020c */
[----:B------:R-:W-:-:S05]  /*0330*/  @P0 VIADD R11, R11, -UR4 ;  /* 0x800000040b0b0c36 */ /* 0x000fca0008000000 */
[----:B------:R-:W-:Y:S01]  /*0340*/  ISETP.GE.U32.AND P0, PT, R11, UR4, PT ;  /* 0x000000040b007c0c */ /* 0x000fe2000bf06070 */
[----:B0-----:R-:W-:-:S12]  /*0350*/  IMAD.WIDE.U32 R2, R12, 0x4, R2 ;  /* 0x000000040c027825 */ /* 0x001fd800078e0002 */
[----:B------:R-:W-:Y:S01]  /*0360*/  @P0 VIADD R11, R11, -UR4 ;  /* 0x800000040b0b0c36 */ /* 0x000fe20008000000 */
[----:B------:R-:W-:Y:S01]  /*0370*/  @!P1 LOP3.LUT R11, RZ, UR4, RZ, 0x33, !PT ;  /* 0x00000004ff0b9c12 */ /* 0x000fe2000f8e33ff */
[----:B------:R-:W-:-:S04]  /*0380*/  UIADD3 UR4, UPT, UPT, UR9, -0x1, URZ ;  /* 0xffffffff09047890 */ /* 0x000fc8000fffe0ff */
[----:B------:R-:W-:Y:S01]  /*0390*/  IMAD.IADD R11, R6, 0x1, -R11 ;  /* 0x00000001060b7824 */ /* 0x000fe200078e0a0b */
[----:B------:R-:W-:-:S03]  /*03a0*/  UISETP.GE.U32.AND UP0, UPT, UR4, 0x3, UPT ;  /* 0x000000030400788c */ /* 0x000fc6000bf06070 */
[----:B--2---:R-:W-:-:S08]  /*03b0*/  UMOV UR4, URZ ;  /* 0x000000ff00047c82 */ /* 0x004fd00008000000 */
.L_x_20:
[----:B------:R-:W0:Y:S01]  /*03c0*/  LDCU UR5, c[0x0][0x3d0] ;  /* 0x00007a00ff0577ac */ /* 0x000e220008000800 */
[----:B------:R-:W-:Y:S01]  /*03d0*/  BSSY.RECONVERGENT B0, `(.L_x_11) ;  /* 0x000002e000007945 */ /* 0x000fe20003800200 */
[----:B0-----:R-:W-:-:S04]  /*03e0*/  ISETP.GT.AND P0, PT, R15, UR5, PT ;  /* 0x000000050f007c0c */ /* 0x001fc8000bf04270 */
[----:B------:R-:W-:-:S04]  /*03f0*/  ISETP.GT.U32.OR P0, PT, R16, R11, P0 ;  /* 0x0000000b1000720c */ /* 0x000fc80000704470 */
[----:B------:R-:W-:-:S13]  /*0400*/  ISETP.LT.OR P0, PT, R12, RZ, P0 ;  /* 0x000000ff0c00720c */ /* 0x000fda0000701670 */
[----:B-1----:R-:W-:Y:S05]  /*0410*/  @P0 BRA `(.L_x_12) ;  /* 0x0000000000a40947 */ /* 0x002fea0003800000 */
[----:B------:R-:W0:Y:S01]  /*0420*/  LDC.64 R8, c[0x0][0x3a8] ;  /* 0x0000ea00ff087b82 */ /* 0x000e220000000a00 */
[----:B------:R-:W-:-:S07]  /*0430*/  IMAD.IADD R5, R14, 0x1, R15 ;  /* 0x000000010e057824 */ /* 0x000fce00078e020f */
[----:B------:R-:W1:Y:S08]  /*0440*/  LDC.64 R18, c[0x0][0x398] ;  /* 0x0000e600ff127b82 */ /* 0x000e700000000a00 */
[----:B------:R-:W2:Y:S01]  /*0450*/  S2UR UR7, SR_CgaCtaId ;  /* 0x00000000000779c3 */ /* 0x000ea20000008800 */
[----:B------:R-:W-:Y:S01]  /*0460*/  UMOV UR5, 0x400 ;  /* 0x0000040000057882 */ /* 0x000fe20000000000 */
[----:B------:R-:W3:Y:S01]  /*0470*/  LDCU.64 UR14, c[0x0][0x3a8] ;  /* 0x00007500ff0e77ac */ /* 0x000ee20008000a00 */
[----:B0-----:R-:W-:-:S05]  /*0480*/  IMAD.WIDE R8, R5, 0x4, R8 ;  /* 0x0000000405087825 */ /* 0x001fca00078e0208 */
[----:B------:R-:W4:Y:S01]  /*0490*/  LDG.E R16, desc[UR12][R8.64] ;  /* 0x0000000c08107981 */ /* 0x000f22000c1e1900 */
[----:B-1----:R-:W-:-:S05]  /*04a0*/  IMAD.WIDE R18, R15, 0x4, R18 ;  /* 0x000000040f127825 */ /* 0x002fca00078e0212 */
[----:B------:R-:W5:Y:S01]  /*04b0*/  LDG.E R23, desc[UR12][R18.64+-0x4] ;  /* 0xfffffc0c12177981 */ /* 0x000f62000c1e1900 */
[----:B--2---:R-:W-:-:S09]  /*04c0*/  ULEA UR5, UR7, UR5, 0x18 ;  /* 0x0000000507057291 */ /* 0x004fd2000f8ec0ff */
[----:B------:R-:W4:Y:S01]  /*04d0*/  LDS.128 R4, [UR5] ;  /* 0x00000005ff047984 */ /* 0x000f220008000c00 */
[----:B------:R-:W-:-:S05]  /*04e0*/  IMAD.IADD R22, R13, 0x1, R14 ;  /* 0x000000010d167824 */ /* 0x000fca00078e020e */
[----:B------:R-:W-:Y:S02]  /*04f0*/  SHF.R.S32.HI R20, RZ, 0x1f, R22 ;  /* 0x0000001fff147819 */ /* 0x000fe40000011416 */
[----:B------:R-:W-:-:S04]  /*0500*/  IADD3 R21, P0, PT, R22, R15, RZ ;  /* 0x0000000f16157210 */ /* 0x000fc80007f1e0ff */
[----:B------:R-:W-:Y:S02]  /*0510*/  LEA.HI.X.SX32 R22, R15, R20, 0x1, P0 ;  /* 0x000000140f167211 */ /* 0x000fe400000f0eff */
[----:B---3--:R-:W-:-:S04]  /*0520*/  LEA R20, P0, R21, UR14, 0x2 ;  /* 0x0000000e15147c11 */ /* 0x008fc8000f8010ff */
[----:B------:R-:W-:Y:S02]  /*0530*/  LEA.HI.X R21, R21, UR15, R22, 0x2, P0 ;  /* 0x0000000f15157c11 */ /* 0x000fe400080f1416 */
[----:B----4-:R-:W-:-:S04]  /*0540*/  IADD3 R16, PT, PT, R16, R7, RZ ;  /* 0x0000000710107210 */ /* 0x010fc80007ffe0ff */
[----:B-----5:R-:W-:-:S05]  /*0550*/  VIADDMNMX R23, R6, R23, R16, !PT ;  /* 0x0000001706177246 */ /* 0x020fca0007800110 */
        /* <DEDUP_REMOVED lines=11> */
[----:B------:R0:W-:Y:S01]  /*0610*/  STS [R0+0x8], R15 ;  /* 0x0000080f00007388 */ /* 0x0001e20000000800 */
[----:B-1----:R-:W-:-:S04]  /*0620*/  ISETP.NE.AND P0, PT, R6, R25, PT ;  /* 0x000000190600720c */ /* 0x002fc80003f05270 */
[----:B------:R-:W-:Y:S01]  /*0630*/  SEL R6, R4, R5, !P0 ;  /* 0x0000000504067207 */ /* 0x000fe20004000000 */
[----:B------:R-:W-:Y:S01]  /*0640*/  IMAD.WIDE R4, R13, 0x4, R8 ;  /* 0x000000040d047825 */ /* 0x000fe200078e0208 */
[----:B--2---:R-:W-:-:S04]  /*0650*/  VIMNMX R16, PT, PT, R7, R16, !PT ;  /* 0x0000001007107248 */ /* 0x004fc80007fe0100 */
[----:B---3--:R-:W-:Y:S01]  /*0660*/  VIADDMNMX.RELU R27, R27, R6, R16, !PT ;  /* 0x000000061b1b7246 */ /* 0x008fe20007801110 */
[----:B------:R-:W-:-:S04]  /*0670*/  VIADD R16, R12, 0x1 ;  /* 0x000000010c107836 */ /* 0x000fc80000000000 */
[----:B------:R0:W-:Y:S04]  /*0680*/  STG.E desc[UR12][R4.64], R27 ;  /* 0x0000001b04007986 */ /* 0x0001e8000c10190c */
[----:B------:R0:W-:Y:S04]  /*0690*/  STS [R0], R27 ;  /* 0x0000001b00007388 */ /* 0x0001e80000000800 */
[----:B------:R0:W-:Y:S02]  /*06a0*/  STS [R0+0x4], R16 ;  /* 0x0000041000007388 */ /* 0x0001e40000000800 */
.L_x_12:
[----:B------:R-:W-:Y:S05]  /*06b0*/  BSYNC.RECONVERGENT B0 ;  /* 0x0000000000007941 */ /* 0x000fea0003800200 */
.L_x_11:
[----:B------:R-:W-:Y:S01]  /*06c0*/  BAR.SYNC.DEFER_BLOCKING 0x0 ;  /* 0x0000000000007b1d */ /* 0x000fe20000010000 */
[----:B------:R-:W-:Y:S01]  /*06d0*/  ISETP.NE.AND P1, PT, R10, RZ, PT ;  /* 0x000000ff0a00720c */ /* 0x000fe20003f25270 */
[----:B------:R-:W-:-:S04]  /*06e0*/  UIADD3 UR4, UPT, UPT, UR4, 0x1, URZ ;  /* 0x0000000104047890 */ /* 0x000fc8000fffe0ff */
[----:B------:R-:W-:Y:S02]  /*06f0*/  BSSY.RECONVERGENT B0, `(.L_x_13) ;  /* 0x0000083000007945 */ /* 0x000fe40003800200 */
[----:B------:R-:W-:-:S06]  /*0700*/  ISETP.NE.AND P0, PT, R17, UR4, PT ;  /* 0x0000000411007c0c */ /* 0x000fcc000bf05270 */
[----:B------:R-:W-:Y:S07]  /*0710*/  @P1 BRA `(.L_x_14) ;  /* 0x0000000800001947 */ /* 0x000fee0003800000 */
[----:B------:R-:W1:Y:S01]  /*0720*/  LDCU UR5, c[0x0][0x384] ;  /* 0x00007080ff0577ac */ /* 0x000e620008000800 */
[----:B0-----:R-:W-:Y:S01]  /*0730*/  IMAD.MOV.U32 R19, RZ, RZ, RZ ;  /* 0x000000ffff137224 */ /* 0x001fe200078e00ff */
[----:B------:R-:W-:Y:S01]  /*0740*/  MOV R8, 0xffffffff ;  /* 0xffffffff00087802 */ /* 0x000fe20000000f00 */
[----:B------:R-:W-:Y:S01]  /*0750*/  IMAD.MOV.U32 R9, RZ, RZ, -0x1 ;  /* 0xffffffffff097424 */ /* 0x000fe200078e00ff */
[----:B-1----:R-:W-:-:S09]  /*0760*/  UISETP.GE.AND UP1, UPT, UR5, 0x1, UPT ;  /* 0x000000010500788c */ /* 0x002fd2000bf26270 */
[----:B------:R-:W-:Y:S05]  /*0770*/  BRA.U !UP1, `(.L_x_15) ;  /* 0x0000000509c07547 */ /* 0x000fea000b800000 */
[----:B------:R-:W-:Y:S01]  /*0780*/  UISETP.GE.U32.AND UP1, UPT, UR5, 0x8, UPT ;  /* 0x000000080500788c */ /* 0x000fe2000bf26070 */
[----:B------:R-:W-:Y:S02]  /*0790*/  IMAD.MOV.U32 R19, RZ, RZ, RZ ;  /* 0x000000ffff137224 */ /* 0x000fe400078e00ff */
[----:B------:R-:W-:Y:S01]  /*07a0*/  IMAD.MOV.U32 R9, RZ, RZ, -0x1 ;  /* 0xffffffffff097424 */ /* 0x000fe200078e00ff */
[----:B------:R-:W-:Y:S01]  /*07b0*/  UMOV UR5, URZ ;  /* 0x000000ff00057c82 */ /* 0x000fe20008000000 */
[----:B------:R-:W-:-:S04]  /*07c0*/  IMAD.MOV.U32 R8, RZ, RZ, -0x1 ;  /* 0xffffffffff087424 */ /* 0x000fc800078e00ff */
[----:B------:R-:W-:Y:S05]  /*07d0*/  BRA.U !UP1, `(.L_x_16) ;  /* 0x0000000109bc7547 */ /* 0x000fea000b800000 */
[----:B------:R-:W0:Y:S01]  /*07e0*/  S2UR UR7, SR_CgaCtaId ;  /* 0x00000000000779c3 */ /* 0x000e220000008800 */
[----:B------:R-:W-:Y:S01]  /*07f0*/  UMOV UR5, 0x400 ;  /* 0x0000040000057882 */ /* 0x000fe20000000000 */
[----:B------:R-:W-:Y:S01]  /*0800*/  HFMA2 R19, -RZ, RZ, 0, 0 ;  /* 0x00000000ff137431 */ /* 0x000fe200000001ff */
[----:B------:R-:W-:Y:S01]  /*0810*/  UIADD3 UR5, UPT, UPT, UR5, 0x10, URZ ;  /* 0x0000001005057890 */ /* 0x000fe2000fffe0ff */
[----:B------:R-:W-:-:S03]  /*0820*/  IMAD.MOV.U32 R9, RZ, RZ, -0x1 ;  /* 0xffffffffff097424 */ /* 0x000fc600078e00ff */
[----:B0-----:R-:W-:Y:S02]  /*0830*/  ULEA UR5, UR7, UR5, 0x18 ;  /* 0x0000000507057291 */ /* 0x001fe4000f8ec0ff */
[----:B------:R-:W-:Y:S02]  /*0840*/  UIADD3 UR7, UPT, UPT, -UR6, URZ, URZ ;  /* 0x000000ff06077290 */ /* 0x000fe4000fffe1ff */
[----:B------:R-:W-:-:S12]  /*0850*/  UIADD3 UR5, UPT, UPT, UR5, 0x30, URZ ;  /* 0x0000003005057890 */ /* 0x000fd8000fffe0ff */
.L_x_17:
[----:B0-----:R-:W0:Y:S01]  /*0860*/  LDS.128 R4, [UR5+-0x30] ;  /* 0xffffd005ff047984 */ /* 0x001e220008000c00 */
[----:B------:R-:W-:-:S03]  /*0870*/  UIADD3 UR7, UPT, UPT, UR7, 0x8, URZ ;  /* 0x0000000807077890 */ /* 0x000fc6000fffe0ff */
[----:B-1----:R-:W1:Y:S01]  /*0880*/  LDS R18, [UR5+-0x18] ;  /* 0xffffe805ff127984 */ /* 0x002e620008000800 */
[----:B------:R-:W-:-:S03]  /*0890*/  UISETP.NE.AND UP1, UPT, UR7, URZ, UPT ;  /* 0x000000ff0700728c */ /* 0x000fc6000bf25270 */
[----:B------:R-:W2:Y:S01]  /*08a0*/  LDS R20, [UR5+-0xc] ;  /* 0xfffff405ff147984 */ /* 0x000ea20008000800 */
[----:B0-----:R-:W-:-:S13]  /*08b0*/  ISETP.GT.AND P1, PT, R4, R19, PT ;  /* 0x000000130400720c */ /* 0x001fda0003f24270 */
[----:B------:R-:W-:Y:S01]  /*08c0*/  @P1 IMAD.MOV.U32 R19, RZ, RZ, R4 ;  /* 0x000000ffff131224 */ /* 0x000fe200078e0004 */
[----:B---3--:R-:W-:Y:S01]  /*08d0*/  @P1 MOV R9, R6 ;  /* 0x0000000600091202 */ /* 0x008fe20000000f00 */
[----:B------:R-:W-:-:S03]  /*08e0*/  @P1 IMAD.MOV.U32 R8, RZ, RZ, R5 ;  /* 0x000000ffff081224 */ /* 0x000fc600078e0005 */
        /* <DEDUP_REMOVED lines=10> */
[----:B------:R-:W-:-:S05]  /*0990*/  @P1 IMAD.MOV.U32 R19, RZ, RZ, R20 ;  /* 0x000000ffff131224 */ /* 0x000fca00078e0014 */
[----:B0-----:R-:W-:-:S13]  /*09a0*/  ISETP.GT.AND P1, PT, R4, R19, PT ;  /* 0x000000130400720c */ /* 0x001fda0003f24270 */
[----:B------:R-:W-:Y:S02]  /*09b0*/  @P1 MOV R19, R4 ;  /* 0x0000000400131202 */ /* 0x000fe40000000f00 */
[----:B------:R-:W0:Y:S02]  /*09c0*/  LDS R4, [UR5+0x18] ;  /* 0x00001805ff047984 */ /* 0x000e240008000800 */
[----:B------:R-:W-:-:S13]  /*09d0*/  ISETP.GT.AND P2, PT, R7, R19, PT ;  /* 0x000000130700720c */ /* 0x000fda0003f44270 */
[----:B------:R-:W-:Y:S02]  /*09e0*/  @P2 IMAD.MOV.U32 R19, RZ, RZ, R7 ;  /* 0x000000ffff132224 */ /* 0x000fe400078e0007 */
[----:B-1----:R-:W-:Y:S02]  /*09f0*/  @P1 IMAD.MOV.U32 R9, RZ, RZ, R6 ;  /* 0x000000ffff091224 */ /* 0x002fe400078e0006 */
[----:B------:R-:W1:Y:S01]  /*0a00*/  LDS R6, [UR5+0x24] ;  /* 0x00002405ff067984 */ /* 0x000e620008000800 */
[----:B------:R-:W-:-:S06]  /*0a10*/  @P1 IMAD.MOV.U32 R8, RZ, RZ, R5 ;  /* 0x000000ffff081224 */ /* 0x000fcc00078e0005 */
[----:B------:R-:W2:Y:S01]  /*0a20*/  @P2 LDS.64 R8, [UR5+0x10] ;  /* 0x00001005ff082984 */ /* 0x000ea20008000a00 */
[----:B0-----:R-:W-:-:S13]  /*0a30*/  ISETP.GT.AND P1, PT, R4, R19, PT ;  /* 0x000000130400720c */ /* 0x001fda0003f24270 */
[----:B------:R-:W-:Y:S01]  /*0a40*/  @P1 MOV R19, R4 ;  /* 0x0000000400131202 */ /* 0x000fe20000000f00 */
        /* <DEDUP_REMOVED lines=8> */
.L_x_16:
[----:B------:R-:W-:-:S09]  /*0ad0*/  UISETP.NE.AND UP1, UPT, UR9, URZ, UPT ;  /* 0x000000ff0900728c */ /* 0x000fd2000bf25270 */
[----:B------:R-:W-:Y:S05]  /*0ae0*/  BRA.U !UP1, `(.L_x_15) ;  /* 0x0000000109e47547 */ /* 0x000fea000b800000 */
[----:B------:R-:W-:Y:S01]  /*0af0*/  UISETP.NE.AND UP1, UPT, UR10, URZ, UPT ;  /* 0x000000ff0a00728c */ /* 0x000fe2000bf25270 */
[----:B------:R-:W-:Y:S10]  /*0b00*/  BRA.U !UP0, `(.L_x_18) ;  /* 0x0000000108607547 */ /* 0x000ff4000b800000 */
        /* <DEDUP_REMOVED lines=11> */
[----:B-1-3--:R-:W-:Y:S01]  /*0bc0*/  @P1 LDS R9, [UR7+0x8] ;  /* 0x00000807ff091984 */ /* 0x00afe20008000800 */
[----:B0-----:R-:W-:-:S03]  /*0bd0*/  @P1 IMAD.MOV.U32 R8, RZ, RZ, R5 ;  /* 0x000000ffff081224 */ /* 0x001fc600078e0005 */
[----:B----4-:R-:W-:Y:S01]  /*0be0*/  ISETP.GT.AND P2, PT, R18, R19, PT ;  /* 0x000000131200720c */ /* 0x010fe20003f44270 */
[----:B------:R-:W0:-:S12]  /*0bf0*/  LDS R4, [UR7+0x24] ;  /* 0x00002407ff047984 */ /* 0x000e180008000800 */
[----:B------:R-:W1:Y:S01]  /*0c00*/  @P2 LDS.64 R8, [UR7+0x10] ;  /* 0x00001007ff082984 */ /* 0x000e620008000a00 */
[----:B------:R-:W-:-:S04]  /*0c10*/  @P2 MOV R19, R18 ;  /* 0x0000001200132202 */ /* 0x000fc80000000f00 */
[----:B-----5:R-:W-:-:S13]  /*0c20*/  ISETP.GT.AND P1, PT, R6, R19, PT ;  /* 0x000000130600720c */ /* 0x020fda0003f24270 */
[----:B------:R-:W-:Y:S01]  /*0c30*/  @P1 IMAD.MOV.U32 R19, RZ, RZ, R6 ;  /* 0x000000ffff131224 */ /* 0x000fe200078e0006 */
[----:B------:R-:W2:Y:S04]  /*0c40*/  @P1 LDS R9, [UR7+0x20] ;  /* 0x00002007ff091984 */ /* 0x000ea80008000800 */
[----:B0-----:R-:W-:Y:S01]  /*0c50*/  ISETP.GT.AND P2, PT, R4, R19, PT ;  /* 0x000000130400720c */ /* 0x001fe20003f44270 */
[----:B-1----:R-:W-:-:S12]  /*0c60*/  @P1 IMAD.MOV.U32 R8, RZ, RZ, R7 ;  /* 0x000000ffff081224 */ /* 0x002fd800078e0007 */
[----:B------:R-:W-:Y:S01]  /*0c70*/  @P2 IMAD.MOV.U32 R19, RZ, RZ, R4 ;  /* 0x000000ffff132224 */ /* 0x000fe200078e0004 */
[----:B------:R-:W4:Y:S06]  /*0c80*/  @P2 LDS.64 R8, [UR7+0x28] ;  /* 0x00002807ff082984 */ /* 0x000f2c0008000a00 */
.L_x_18:
        /* <DEDUP_REMOVED lines=14> */
[----:B------:R-:W-:Y:S01]  /*0d70*/  @P1 MOV R19, R4 ;  /* 0x0000000400131202 */ /* 0x000fe20000000f00 */
[----:B01--4-:R-:W-:Y:S01]  /*0d80*/  @P1 IMAD.MOV.U32 R8, RZ, RZ, R5 ;  /* 0x000000ffff081224 */ /* 0x013fe200078e0005 */
[----:B--23--:R-:W0:Y:S02]  /*0d90*/  @P1 LDS R9, [UR7+0x8] ;  /* 0x00000807ff091984 */ /* 0x00ce240008000800 */
[----:B------:R-:W-:-:S13]  /*0da0*/  ISETP.GT.AND P2, PT, R6, R19, PT ;  /* 0x000000130600720c */ /* 0x000fda0003f44270 */
[----:B------:R-:W1:Y:S01]  /*0db0*/  @P2 LDS.64 R8, [UR7+0x10] ;  /* 0x00001007ff082984 */ /* 0x000e620008000a00 */
[----:B------:R-:W-:-:S07]  /*0dc0*/  @P2 IMAD.MOV.U32 R19, RZ, RZ, R6 ;  /* 0x000000ffff132224 */ /* 0x000fce00078e0006 */
.L_x_19:
        /* <DEDUP_REMOVED lines=11> */
.L_x_15:
        /* <DEDUP_REMOVED lines=10> */
.L_x_14:
[----:B------:R-:W-:Y:S05]  /*0f20*/  BSYNC.RECONVERGENT B0 ;  /* 0x0000000000007941 */ /* 0x000fea0003800200 */
.L_x_13:
[----:B------:R-:W-:Y:S01]  /*0f30*/  BAR.SYNC.DEFER_BLOCKING 0x0 ;  /* 0x0000000000007b1d */ /* 0x000fe20000010000 */
[----:B0-----:R-:W-:-:S05]  /*0f40*/  VIADD R15, R15, 0x1 ;  /* 0x000000010f0f7836 */ /* 0x001fca0000000000 */
[----:B------:R-:W-:Y:S05]  /*0f50*/  @P0 BRA `(.L_x_20) ;  /* 0xfffffff400180947 */ /* 0x000fea000383ffff */
[----:B------:R-:W-:Y:S05]  /*0f60*/  EXIT ;  /* 0x000000000000794d */ /* 0x000fea0003800000 */
.L_x_21:
        /* <DEDUP_REMOVED lines=9> */
.L_x_36:


//--------------------- .text._Z15cal_first_phaseiiiiiPiS_S_S_S_S_xi --------------------------
	.section	.text._Z15cal_first_phaseiiiiiPiS_S_S_S_S_xi,"ax",@progbits
	.align	128
        .global         _Z15cal_first_phaseiiiiiPiS_S_S_S_S_xi
        .type           _Z15cal_first_phaseiiiiiPiS_S_S_S_S_xi,@function
        .size           _Z15cal_first_phaseiiiiiPiS_S_S_S_S_xi,(.L_x_37 - _Z15cal_first_phaseiiiiiPiS_S_S_S_S_xi)
        .other          _Z15cal_first_phaseiiiiiPiS_S_S_S_S_xi,@"STO_CUDA_ENTRY STV_DEFAULT"
_Z15cal_first_phaseiiiiiPiS_S_S_S_S_xi:
.text._Z15cal_first_phaseiiiiiPiS_S_S_S_S_xi:
[----:B------:R-:W-:Y:S01]  /*0000*/  LDC R1, c[0x0][0x37c] ;  /* 0x0000df00ff017b82 */ /* 0x000fe20000000800 */
[----:B------:R-:W0:Y:S07]  /*0010*/  S2R R0, SR_TID.X ;  /* 0x0000000000007919 */ /* 0x000e2e0000002100 */
[----:B------:R-:W1:Y:S01]  /*0020*/  LDC.64 R4, c[0x3][-0x2e90] ;  /* 0x00f45c00ff047b82 */ /* 0x000e620000000a00 */
[----:B------:R-:W-:Y:S01]  /*0030*/  MOV R2, 0x400 ;  /* 0x0000040000027802 */ /* 0x000fe20000000f00 */
[----:B------:R-:W2:Y:S01]  /*0040*/  LDCU UR5, c[0x0][0x370] ;  /* 0x00006e00ff0577ac */ /* 0x000ea20008000800 */
[----:B------:R-:W3:Y:S03]  /*0050*/  S2R R10, SR_CgaCtaId ;  /* 0x00000000000a7919 */ /* 0x000ee60000008800 */
[----:B------:R-:W-:-:S02]  /*0060*/  VIADD R3, R2, 0x10 ;  /* 0x0000001002037836 */ /* 0x000fc40000000000 */
[----:B------:R-:W1:Y:S08]  /*0070*/  LDC.64 R6, c[0x3][-0x2e88] ;  /* 0x00f45e00ff067b82 */ /* 0x000e700000000a00 */
[----:B------:R-:W4:Y:S08]  /*0080*/  LDC.64 R8, c[0x0][0x380] ;  /* 0x0000e000ff087b82 */ /* 0x000f300000000a00 */
[----:B------:R-:W2:Y:S01]  /*0090*/  LDC R13, c[0x0][0x388] ;  /* 0x0000e200ff0d7b82 */ /* 0x000ea20000000800 */
[----:B0-----:R-:W-:-:S07]  /*00a0*/  ISETP.NE.AND P0, PT, R0, RZ, PT ;  /* 0x000000ff0000720c */ /* 0x001fce0003f05270 */
[----:B------:R-:W0:Y:S01]  /*00b0*/  S2UR UR4, SR_CTAID.X ;  /* 0x00000000000479c3 */ /* 0x000e220000002500 */
[----:B---3--:R-:W-:Y:S02]  /*00c0*/  LEA R11, R10, R3, 0x18 ;  /* 0x000000030a0b7211 */ /* 0x008fe400078ec0ff */
[----:B----4-:R-:W-:-:S03]  /*00d0*/  ISETP.GE.AND P1, PT, R9, 0x1, PT ;  /* 0x000000010900780c */ /* 0x010fc60003f26270 */
[----:B------:R-:W-:Y:S01]  /*00e0*/  @!P0 LEA R3, R10, R2, 0x18 ;  /* 0x000000020a038211 */ /* 0x000fe200078ec0ff */
[----:B------:R-:W-:-:S04]  /*00f0*/  IMAD R2, R0, 0xc, R11 ;  /* 0x0000000c00027824 */ /* 0x000fc800078e020b */
[----:B-1----:R1:W-:Y:S04]  /*0100*/  @!P0 STS.128 [R3], R4 ;  /* 0x0000000403008388 */ /* 0x0023e80000000c00 */
[----:B------:R1:W-:Y:S04]  /*0110*/  STS [R2], RZ ;  /* 0x000000ff02007388 */ /* 0x0003e80000000800 */
[----:B------:R1:W-:Y:S04]  /*0120*/  STS [R2+0x4], RZ ;  /* 0x000004ff02007388 */ /* 0x0003e80000000800 */
[----:B------:R1:W-:Y:S01]  /*0130*/  STS [R2+0x8], RZ ;  /* 0x000008ff02007388 */ /* 0x0003e20000000800 */
[----:B------:R-:W-:Y:S06]  /*0140*/  BAR.SYNC.DEFER_BLOCKING 0x0 ;  /* 0x0000000000007b1d */ /* 0x000fec0000010000 */
[----:B0-2---:R-:W-:Y:S05]  /*0150*/  @!P1 EXIT ;  /* 0x000000000000994d */ /* 0x005fea0003800000 */
[----:B------:R-:W0:Y:S01]  /*0160*/  LDCU UR6, c[0x0][0x3d0] ;  /* 0x00007a00ff0677ac */ /* 0x000e220008000800 */
[----:B------:R-:W2:Y:S01]  /*0170*/  LDC R16, c[0x0][0x38c] ;  /* 0x0000e300ff107b82 */ /* 0x000ea20000000800 */
[--C-:B-1----:R-:W-:Y:S01]  /*0180*/  IMAD R5, R13, UR4, -R0.reuse ;  /* 0x000000040d057c24 */ /* 0x102fe2000f8e0a00 */
[C---:B------:R-:W-:Y:S01]  /*0190*/  LOP3.LUT R12, R9.reuse, 0x3, RZ, 0xc0, !PT ;  /* 0x00000003090c7812 */ /* 0x040fe200078ec0ff */
[----:B------:R-:W-:Y:S01]  /*01a0*/  IMAD R3, R9, UR5, RZ ;  /* 0x0000000509037c24 */ /* 0x000fe2000f8e02ff */
[----:B------:R-:W1:Y:S01]  /*01b0*/  LDCU.64 UR8, c[0x0][0x358] ;  /* 0x00006b00ff0877ac */ /* 0x000e620008000a00 */
[----:B------:R-:W-:Y:S01]  /*01c0*/  VIADD R8, R8, -UR4 ;  /* 0x8000000408087c36 */ /* 0x000fe20008000000 */
[----:B------:R-:W-:Y:S01]  /*01d0*/  SHF.R.S32.HI R4, RZ, 0x1f, R5 ;  /* 0x0000001fff047819 */ /* 0x000fe20000011405 */
[----:B------:R-:W-:Y:S02]  /*01e0*/  UMOV UR4, URZ ;  /* 0x000000ff00047c82 */ /* 0x000fe40008000000 */
[----:B------:R-:W-:Y:S01]  /*01f0*/  IMAD R8, R8, R9, R0 ;  /* 0x0000000908087224 */ /* 0x000fe200078e0200 */
[----:B------:R-:W-:-:S04]  /*0200*/  LOP3.LUT R7, R4, R3, RZ, 0xc0, !PT ;  /* 0x0000000304077212 */ /* 0x000fc800078ec0ff */
[----:B------:R-:W-:Y:S02]  /*0210*/  IADD3 R7, PT, PT, R8, 0x1, -R7 ;  /* 0x0000000108077810 */ /* 0x000fe40007ffe807 */
[----:B0-----:R-:W-:Y:S02]  /*0220*/  LOP3.LUT R6, R4, UR6, RZ, 0xc0, !PT ;  /* 0x0000000604067c12 */ /* 0x001fe4000f8ec0ff */
[----:B------:R-:W-:Y:S02]  /*0230*/  LOP3.LUT R4, R9, 0x7ffffff8, RZ, 0xc0, !PT ;  /* 0x7ffffff809047812 */ /* 0x000fe400078ec0ff */
[----:B------:R-:W-:Y:S02]  /*0240*/  IADD3 R5, PT, PT, R5, 0x1, R6 ;  /* 0x0000000105057810 */ /* 0x000fe40007ffe006 */
[----:B------:R-:W-:Y:S01]  /*0250*/  LOP3.LUT R6, R9, 0x7, RZ, 0xc0, !PT ;  /* 0x0000000709067812 */ /* 0x000fe200078ec0ff */
[----:B------:R-:W-:Y:S02]  /*0260*/  IMAD.MOV R13, RZ, RZ, -R4 ;  /* 0x000000ffff0d7224 */ /* 0x000fe400078e0a04 */
[----:B-12---:R-:W-:-:S07]  /*0270*/  VIADD R16, R16, 0x1 ;  /* 0x0000000110107836 */ /* 0x006fce0000000000 */
.L_x_31:
[----:B------:R-:W-:Y:S01]  /*0280*/  ISETP.GE.AND P0, PT, R7, 0x1, PT ;  /* 0x000000010700780c */ /* 0x000fe20003f06270 */
[----:B------:R-:W0:Y:S01]  /*0290*/  LDCU UR10, c[0x0][0x384] ;  /* 0x00007080ff0a77ac */ /* 0x000e220008000800 */
[----:B------:R-:W-:Y:S11]  /*02a0*/  BSSY.RECONVERGENT B0, `(.L_x_22) ;  /* 0x0000045000007945 */ /* 0x000ff60003800200 */
[----:B------:R-:W-:Y:S05]  /*02b0*/  @!P0 BRA `(.L_x_23) ;  /* 0x00000004000c8947 */ /* 0x000fea0003800000 */
[----:B------:R-:W1:Y:S01]  /*02c0*/  LDCU UR5, c[0x0][0x360] ;  /* 0x00006c00ff0577ac */ /* 0x000e620008000800 */
[----:B------:R-:W2:Y:S01]  /*02d0*/  LDC R14, c[0x0][0x390] ;  /* 0x0000e400ff0e7b82 */ /* 0x000ea20000000800 */
[----:B------:R-:W3:Y:S01]  /*02e0*/  LDCU UR6, c[0x0][0x3d0] ;  /* 0x00007a00ff0677ac */ /* 0x000ee20008000800 */
[----:B-1----:R-:W1:Y:S01]  /*02f0*/  I2F.U32.RP R10, UR5 ;  /* 0x00000005000a7d06 */ /* 0x002e620008209000 */
[----:B------:R-:W-:-:S07]  /*0300*/  ISETP.NE.U32.AND P1, PT, RZ, UR5, PT ;  /* 0x00000005ff007c0c */ /* 0x000fce000bf25070 */
[----:B-1----:R-:W1:Y:S02]  /*0310*/  MUFU.RCP R10, R10 ;  /* 0x0000000a000a7308 */ /* 0x002e640000001000 */
[----:B-1----:R-:W-:-:S06]  /*0320*/  VIADD R8, R10, 0xffffffe ;  /* 0x0ffffffe0a087836 */ /* 0x002fcc0000000000 */
[----:B------:R1:W4:Y:S02]  /*0330*/  F2I.FTZ.U32.TRUNC.NTZ R9, R8 ;  /* 0x0000000800097305 */ /* 0x000324000021f000 */
[----:B-1----:R-:W-:Y:S02]  /*0340*/  IMAD.MOV.U32 R8, RZ, RZ, RZ ;  /* 0x000000ffff087224 */ /* 0x002fe400078e00ff */
[----:B----4-:R-:W-:-:S04]  /*0350*/  IMAD.MOV R11, RZ, RZ, -R9 ;  /* 0x000000ffff0b7224 */ /* 0x010fc800078e0a09 */
[----:B------:R-:W-:-:S04]  /*0360*/  IMAD R11, R11, UR5, RZ ;  /* 0x000000050b0b7c24 */ /* 0x000fc8000f8e02ff */
[----:B------:R-:W-:-:S06]  /*0370*/  IMAD.HI.U32 R9, R9, R11, R8 ;  /* 0x0000000b09097227 */ /* 0x000fcc00078e0008 */
[----:B--2---:R-:W-:-:S04]  /*0380*/  IMAD.HI.U32 R9, R9, R14, RZ ;  /* 0x0000000e09097227 */ /* 0x004fc800078e00ff */
[----:B------:R-:W-:-:S04]  /*0390*/  IMAD.MOV R9, RZ, RZ, -R9 ;  /* 0x000000ffff097224 */ /* 0x000fc800078e0a09 */
[----:B------:R-:W-:-:S05]  /*03a0*/  IMAD R9, R9, UR5, R14 ;  /* 0x0000000509097c24 */ /* 0x000fca000f8e020e */
[----:B------:R-:W-:-:S13]  /*03b0*/  ISETP.GE.U32.AND P0, PT, R9, UR5, PT ;  /* 0x0000000509007c0c */ /* 0x000fda000bf06070 */
[----:B------:R-:W-:-:S04]  /*03c0*/  @P0 IADD3 R9, PT, PT, R9, -UR5, RZ ;  /* 0x8000000509090c10 */ /* 0x000fc8000fffe0ff */
[----:B------:R-:W-:-:S13]  /*03d0*/  ISETP.GE.U32.AND P0, PT, R9, UR5, PT ;  /* 0x0000000509007c0c */ /* 0x000fda000bf06070 */
[----:B------:R-:W-:Y:S01]  /*03e0*/  @P0 VIADD R9, R9, -UR5 ;  /* 0x8000000509090c36 */ /* 0x000fe20008000000 */
[----:B------:R-:W-:Y:S02]  /*03f0*/  @!P1 LOP3.LUT R9, RZ, UR5, RZ, 0x33, !PT ;  /* 0x00000005ff099c12 */ /* 0x000fe4000f8e33ff */
[----:B---3--:R-:W-:-:S03]  /*0400*/  ISETP.GT.AND P0, PT, R5, UR6, PT ;  /* 0x0000000605007c0c */ /* 0x008fc6000bf04270 */
[----:B------:R-:W-:-:S05]  /*0410*/  IMAD.IADD R8, R14, 0x1, -R9 ;  /* 0x000000010e087824 */ /* 0x000fca00078e0a09 */
[----:B------:R-:W-:-:S13]  /*0420*/  ISETP.GT.U32.OR P0, PT, R7, R8, P0 ;  /* 0x000000080700720c */ /* 0x000fda0000704470 */
[----:B------:R-:W-:Y:S05]  /*0430*/  @P0 BRA `(.L_x_23) ;  /* 0x0000000000ac0947 */ /* 0x000fea0003800000 */
[----:B------:R-:W1:Y:S01]  /*0440*/  LDC.64 R20, c[0x0][0x3a8] ;  /* 0x0000ea00ff147b82 */ /* 0x000e620000000a00 */
[----:B------:R-:W-:-:S04]  /*0450*/  VIADD R17, R7, 0xffffffff ;  /* 0xffffffff07117836 */ /* 0x000fc80000000000 */
[----:B------:R-:W-:-:S03]  /*0460*/  IMAD R9, R16, R17, R5 ;  /* 0x0000001110097224 */ /* 0x000fc600078e0205 */
[----:B------:R-:W2:Y:S08]  /*0470*/  LDC.64 R22, c[0x0][0x398] ;  /* 0x0000e600ff167b82 */ /* 0x000eb00000000a00 */
[----:B------:R-:W3:Y:S01]  /*0480*/  S2UR UR6, SR_CgaCtaId ;  /* 0x00000000000679c3 */ /* 0x000ee20000008800 */
[----:B-1----:R-:W-:Y:S01]  /*0490*/  IMAD.WIDE R20, R9, 0x4, R20 ;  /* 0x0000000409147825 */ /* 0x002fe200078e0214 */
[----:B------:R-:W-:-:S06]  /*04a0*/  UMOV UR5, 0x400 ;  /* 0x0000040000057882 */ /* 0x000fcc0000000000 */
[----:B------:R-:W1:Y:S01]  /*04b0*/  LDC.64 R14, c[0x0][0x3a0] ;  /* 0x0000e800ff0e7b82 */ /* 0x000e620000000a00 */
[----:B------:R-:W4:Y:S01]  /*04c0*/  LDG.E R18, desc[UR8][R20.64] ;  /* 0x0000000814127981 */ /* 0x000f22000c1e1900 */
[----:B--2---:R-:W-:-:S05]  /*04d0*/  IMAD.WIDE R22, R5, 0x4, R22 ;  /* 0x0000000405167825 */ /* 0x004fca00078e0216 */
[----:B------:R-:W2:Y:S01]  /*04e0*/  LDG.E R25, desc[UR8][R22.64+-0x4] ;  /* 0xfffffc0816197981 */ /* 0x000ea2000c1e1900 */
[----:B------:R-:W-:Y:S01]  /*04f0*/  IMAD R24, R16, R7, RZ ;  /* 0x0000000710187224 */ /* 0x000fe200078e02ff */
[----:B---3--:R-:W-:Y:S01]  /*0500*/  ULEA UR5, UR6, UR5, 0x18 ;  /* 0x0000000506057291 */ /* 0x008fe2000f8ec0ff */
[----:B------:R-:W3:Y:S03]  /*0510*/  LDCU.64 UR6, c[0x0][0x3a8] ;  /* 0x00007500ff0677ac */ /* 0x000ee60008000a00 */
[----:B------:R-:W-:Y:S02]  /*0520*/  SHF.R.S32.HI R26, RZ, 0x1f, R24 ;  /* 0x0000001fff1a7819 */ /* 0x000fe40000011418 */
[----:B------:R-:W-:-:S03]  /*0530*/  IADD3 R19, P0, PT, R24, R5, RZ ;  /* 0x0000000518137210 */ /* 0x000fc60007f1e0ff */
[----:B------:R-:W4:Y:S01]  /*0540*/  LDS.128 R8, [UR5] ;  /* 0x00000005ff087984 */ /* 0x000f220008000c00 */
[----:B------:R-:W-:Y:S01]  /*0550*/  LEA.HI.X.SX32 R26, R5, R26, 0x1, P0 ;  /* 0x0000001a051a7211 */ /* 0x000fe200000f0eff */
[----:B-1----:R-:W-:-:S04]  /*0560*/  IMAD.WIDE.U32 R14, R17, 0x4, R14 ;  /* 0x00000004110e7825 */ /* 0x002fc800078e000e */
[----:B----4-:R-:W-:Y:S01]  /*0570*/  IMAD.IADD R24, R18, 0x1, R11 ;  /* 0x0000000112187824 */ /* 0x010fe200078e020b */
[----:B---3--:R-:W-:-:S04]  /*0580*/  LEA R18, P0, R19, UR6, 0x2 ;  /* 0x0000000613127c11 */ /* 0x008fc8000f8010ff */
[----:B------:R-:W-:Y:S02]  /*0590*/  LEA.HI.X R19, R19, UR7, R26, 0x2, P0 ;  /* 0x0000000713137c11 */ /* 0x000fe400080f141a */
[----:B--2---:R-:W-:-:S05]  /*05a0*/  VIADDMNMX R25, R10, R25, R24, !PT ;  /* 0x000000190a197246 */ /* 0x004fca0007800118 */
        /* <DEDUP_REMOVED lines=9> */
[----:B------:R-:W4:Y:S02]  /*0640*/  LDC.U8 R10, c[0x3][R7+-0x1] ;  /* 0x00ffffc0070a7b82 */ /* 0x000f240000000000 */
[----:B------:R1:W-:Y:S04]  /*0650*/  STS [R2+0x4], R7 ;  /* 0x0000040702007388 */ /* 0x0003e80000000800 */
[----:B------:R1:W-:Y:S02]  /*0660*/  STS [R2+0x8], R5 ;  /* 0x0000080502007388 */ /* 0x0003e40000000800 */
[----:B------:R-:W4:Y:S02]  /*0670*/  LDC.U8 R17, c[0x3][R17+-0x7cb4] ;  /* 0x00e0d30011117b82 */ /* 0x000f240000000000 */
[----:B----4-:R-:W-:-:S04]  /*0680*/  ISETP.NE.AND P0, PT, R10, R17, PT ;  /* 0x000000110a00720c */ /* 0x010fc80003f05270 */
[----:B------:R-:W-:Y:S01]  /*0690*/  SEL R10, R8, R9, !P0 ;  /* 0x00000009080a7207 */ /* 0x000fe20004000000 */
[----:B------:R-:W-:Y:S01]  /*06a0*/  IMAD.WIDE R8, R16, 0x4, R20 ;  /* 0x0000000410087825 */ /* 0x000fe200078e0214 */
[----:B--2---:R-:W-:-:S04]  /*06b0*/  VIMNMX R24, PT, PT, R11, R24, !PT ;  /* 0x000000180b187248 */ /* 0x004fc80007fe0100 */
[----:B---3--:R-:W-:-:S05]  /*06c0*/  VIADDMNMX.RELU R27, R27, R10, R24, !PT ;  /* 0x0000000a1b1b7246 */ /* 0x008fca0007801118 */
[----:B------:R1:W-:Y:S04]  /*06d0*/  STG.E desc[UR8][R8.64], R27 ;  /* 0x0000001b08007986 */ /* 0x0003e8000c101908 */
[----:B------:R1:W-:Y:S02]  /*06e0*/  STS [R2], R27 ;  /* 0x0000001b02007388 */ /* 0x0003e40000000800 */
.L_x_23:
[----:B0-----:R-:W-:Y:S05]  /*06f0*/  BSYNC.RECONVERGENT B0 ;  /* 0x0000000000007941 */ /* 0x001fea0003800200 */
.L_x_22:
[----:B------:R-:W-:Y:S01]  /*0700*/  BAR.SYNC.DEFER_BLOCKING 0x0 ;  /* 0x0000000000007b1d */ /* 0x000fe20000010000 */
[----:B------:R-:W-:Y:S01]  /*0710*/  ISETP.NE.AND P0, PT, R0, RZ, PT ;  /* 0x000000ff0000720c */ /* 0x000fe20003f05270 */
[----:B------:R-:W-:-:S04]  /*0720*/  UIADD3 UR4, UPT, UPT, UR4, 0x1, URZ ;  /* 0x0000000104047890 */ /* 0x000fc8000fffe0ff */
[----:B------:R-:W-:Y:S01]  /*0730*/  UISETP.NE.AND UP0, UPT, UR4, UR10, UPT ;  /* 0x0000000a0400728c */ /* 0x000fe2000bf05270 */
[----:B------:R-:W-:Y:S07]  /*0740*/  BSSY.RECONVERGENT B0, `(.L_x_24) ;  /* 0x000007e000007945 */ /* 0x000fee0003800200 */
[----:B------:R-:W-:Y:S05]  /*0750*/  @P0 BRA `(.L_x_25) ;  /* 0x0000000400f00947 */ /* 0x000fea0003800000 */
[----:B------:R-:W-:Y:S01]  /*0760*/  UISETP.GE.U32.AND UP1, UPT, UR10, 0x8, UPT ;  /* 0x000000080a00788c */ /* 0x000fe2000bf26070 */
[----:B------:R-:W-:Y:S02]  /*0770*/  HFMA2 R18, -RZ, RZ, 0, 0 ;  /* 0x00000000ff127431 */ /* 0x000fe400000001ff */
[----:B------:R-:W-:Y:S02]  /*0780*/  IMAD.MOV.U32 R17, RZ, RZ, RZ ;  /* 0x000000ffff117224 */ /* 0x000fe400078e00ff */
[----:B-1----:R-:W-:Y:S02]  /*0790*/  IMAD.MOV.U32 R15, RZ, RZ, -0x1 ;  /* 0xffffffffff0f7424 */ /* 0x002fe400078e00ff */
[----:B------:R-:W-:Y:S02]  /*07a0*/  IMAD.MOV.U32 R14, RZ, RZ, -0x1 ;  /* 0xffffffffff0e7424 */ /* 0x000fe400078e00ff */
[----:B------:R-:W-:Y:S05]  /*07b0*/  BRA.U !UP1, `(.L_x_26) ;  /* 0x0000000109bc7547 */ /* 0x000fea000b800000 */
[----:B------:R-:W0:Y:S01]  /*07c0*/  S2UR UR6, SR_CgaCtaId ;  /* 0x00000000000679c3 */ /* 0x000e220000008800 */
[----:B------:R-:W-:Y:S01]  /*07d0*/  UMOV UR5, 0x400 ;  /* 0x0000040000057882 */ /* 0x000fe20000000000 */
[----:B------:R-:W-:Y:S01]  /*07e0*/  IMAD.MOV.U32 R17, RZ, RZ, RZ ;  /* 0x000000ffff117224 */ /* 0x000fe200078e00ff */
[----:B------:R-:W-:Y:S01]  /*07f0*/  UIADD3 UR5, UPT, UPT, UR5, 0x10, URZ ;  /* 0x0000001005057890 */ /* 0x000fe2000fffe0ff */
[----:B------:R-:W-:Y:S02]  /*0800*/  IMAD.MOV.U32 R18, RZ, RZ, R13 ;  /* 0x000000ffff127224 */ /* 0x000fe400078e000d */
[----:B------:R-:W-:Y:S01]  /*0810*/  IMAD.MOV.U32 R15, RZ, RZ, -0x1 ;  /* 0xffffffffff0f7424 */ /* 0x000fe200078e00ff */
[----:B0-----:R-:W-:-:S04]  /*0820*/  ULEA UR5, UR6, UR5, 0x18 ;  /* 0x0000000506057291 */ /* 0x001fc8000f8ec0ff */
[----:B------:R-:W-:-:S12]  /*0830*/  UIADD3 UR5, UPT, UPT, UR5, 0x30, URZ ;  /* 0x0000003005057890 */ /* 0x000fd8000fffe0ff */
.L_x_27:
[----:B0-----:R-:W0:Y:S01]  /*0840*/  LDS.128 R8, [UR5+-0x30] ;  /* 0xffffd005ff087984 */ /* 0x001e220008000c00 */
[----:B------:R-:W-:-:S03]  /*0850*/  VIADD R18, R18, 0x8 ;  /* 0x0000000812127836 */ /* 0x000fc60000000000 */
[----:B-1----:R-:W1:Y:S04]  /*0860*/  LDS R20, [UR5+-0x18] ;  /* 0xffffe805ff147984 */ /* 0x002e680008000800 */
[----:B------:R-:W2:Y:S01]  /*0870*/  LDS R22, [UR5+-0xc] ;  /* 0xfffff405ff167984 */ /* 0x000ea20008000800 */
[----:B0-----:R-:W-:-:S13]  /*0880*/  ISETP.GT.AND P0, PT, R8, R17, PT ;  /* 0x000000110800720c */ /* 0x001fda0003f04270 */
[----:B------:R-:W-:Y:S01]  /*0890*/  @P0 MOV R17, R8 ;  /* 0x0000000800110202 */ /* 0x000fe20000000f00 */
[----:B------:R-:W-:Y:S02]  /*08a0*/  @P0 IMAD.MOV.U32 R14, RZ, RZ, R9 ;  /* 0x000000ffff0e0224 */ /* 0x000fe400078e0009 */
[----:B---3--:R-:W-:Y:S01]  /*08b0*/  @P0 IMAD.MOV.U32 R15, RZ, RZ, R10 ;  /* 0x000000ffff0f0224 */ /* 0x008fe200078e000a */
        /* <DEDUP_REMOVED lines=12> */
[----:B------:R-:W-:Y:S02]  /*0980*/  @P0 IMAD.MOV.U32 R17, RZ, RZ, R8 ;  /* 0x000000ffff110224 */ /* 0x000fe400078e0008 */
[----:B------:R-:W0:Y:S03]  /*0990*/  LDS R8, [UR5+0x18] ;  /* 0x00001805ff087984 */ /* 0x000e260008000800 */
[----:B------:R-:W-:Y:S01]  /*09a0*/  ISETP.GT.AND P1, PT, R11, R17, PT ;  /* 0x000000110b00720c */ /* 0x000fe20003f24270 */
[----:B-1----:R-:W-:Y:S01]  /*09b0*/  @P0 IMAD.MOV.U32 R15, RZ, RZ, R10 ;  /* 0x000000ffff0f0224 */ /* 0x002fe200078e000a */
[----:B------:R-:W-:Y:S01]  /*09c0*/  @P0 MOV R14, R9 ;  /* 0x00000009000e0202 */ /* 0x000fe20000000f00 */
[----:B------:R-:W1:Y:S10]  /*09d0*/  LDS R10, [UR5+0x24] ;  /* 0x00002405ff0a7984 */ /* 0x000e740008000800 */
[----:B------:R-:W-:Y:S01]  /*09e0*/  @P1 IMAD.MOV.U32 R17, RZ, RZ, R11 ;  /* 0x000000ffff111224 */ /* 0x000fe200078e000b */
[----:B------:R-:W2:Y:S01]  /*09f0*/  @P1 LDS.64 R14, [UR5+0x10] ;  /* 0x00001005ff0e1984 */ /* 0x000ea20008000a00 */
[----:B------:R-:W-:-:S03]  /*0a00*/  ISETP.NE.AND P1, PT, R18, RZ, PT ;  /* 0x000000ff1200720c */ /* 0x000fc60003f25270 */
[----:B0-----:R-:W-:-:S13]  /*0a10*/  ISETP.GT.AND P0, PT, R8, R17, PT ;  /* 0x000000110800720c */ /* 0x001fda0003f04270 */
[----:B------:R-:W-:Y:S01]  /*0a20*/  @P0 IMAD.MOV.U32 R17, RZ, RZ, R8 ;  /* 0x000000ffff110224 */ /* 0x000fe200078e0008 */
[----:B------:R-:W0:Y:S04]  /*0a30*/  @P0 LDS R14, [UR5+0x1c] ;  /* 0x00001c05ff0e0984 */ /* 0x000e280008000800 */
[----:B------:R-:W3:Y:S01]  /*0a40*/  @P0 LDS R15, [UR5+0x20] ;  /* 0x00002005ff0f0984 */ /* 0x000ee20008000800 */
[----:B-1----:R-:W-:-:S13]  /*0a50*/  ISETP.GT.AND P0, PT, R10, R17, PT ;  /* 0x000000110a00720c */ /* 0x002fda0003f04270 */
[----:B------:R-:W1:Y:S01]  /*0a60*/  @P0 LDS.64 R14, [UR5+0x28] ;  /* 0x00002805ff0e0984 */ /* 0x000e620008000a00 */
[----:B------:R-:W-:Y:S01]  /*0a70*/  UIADD3 UR5, UPT, UPT, UR5, 0x60, URZ ;  /* 0x0000006005057890 */ /* 0x000fe2000fffe0ff */
[----:B------:R-:W-:Y:S01]  /*0a80*/  @P0 IMAD.MOV.U32 R17, RZ, RZ, R10 ;  /* 0x000000ffff110224 */ /* 0x000fe200078e000a */
[----:B--2---:R-:W-:Y:S10]  /*0a90*/  @P1 BRA `(.L_x_27) ;  /* 0xfffffffc00681947 */ /* 0x004ff4000383ffff */
[----:B------:R-:W-:-:S07]  /*0aa0*/  IMAD.MOV.U32 R18, RZ, RZ, R4 ;  /* 0x000000ffff127224 */ /* 0x000fce00078e0004 */
.L_x_26:
[----:B------:R-:W-:-:S13]  /*0ab0*/  ISETP.NE.AND P0, PT, R6, RZ, PT ;  /* 0x000000ff0600720c */ /* 0x000fda0003f05270 */
[----:B------:R-:W-:Y:S05]  /*0ac0*/  @!P0 BRA `(.L_x_28) ;  /* 0x0000000000ec8947 */ /* 0x000fea0003800000 */
[----:B------:R-:W-:Y:S02]  /*0ad0*/  IADD3 R8, PT, PT, R6, -0x1, RZ ;  /* 0xffffffff06087810 */ /* 0x000fe40007ffe0ff */
[----:B------:R-:W-:Y:S02]  /*0ae0*/  ISETP.NE.AND P0, PT, R12, RZ, PT ;  /* 0x000000ff0c00720c */ /* 0x000fe40003f05270 */
[----:B------:R-:W-:-:S13]  /*0af0*/  ISETP.GE.U32.AND P1, PT, R8, 0x3, PT ;  /* 0x000000030800780c */ /* 0x000fda0003f26070 */
[----:B------:R-:W-:Y:S05]  /*0b00*/  @!P1 BRA `(.L_x_29) ;  /* 0x0000000000609947 */ /* 0x000fea0003800000 */
[----:B------:R-:W2:Y:S01]  /*0b10*/  S2R R9, SR_CgaCtaId ;  /* 0x0000000000097919 */ /* 0x000ea20000008800 */
[----:B------:R-:W-:-:S05]  /*0b20*/  MOV R8, 0x400 ;  /* 0x0000040000087802 */ /* 0x000fca0000000f00 */
[----:B------:R-:W-:-:S05]  /*0b30*/  VIADD R8, R8, 0x10 ;  /* 0x0000001008087836 */ /* 0x000fca0000000000 */
[----:B--2---:R-:W-:-:S05]  /*0b40*/  LEA R9, R9, R8, 0x18 ;  /* 0x0000000809097211 */ /* 0x004fca00078ec0ff */
[C---:B------:R-:W-:Y:S01]  /*0b50*/  IMAD R19, R18.reuse, 0xc, R9 ;  /* 0x0000000c12137824 */ /* 0x040fe200078e0209 */
[----:B------:R-:W-:-:S04]  /*0b60*/  IADD3 R18, PT, PT, R18, 0x4, RZ ;  /* 0x0000000412127810 */ /* 0x000fc80007ffe0ff */
[----:B------:R-:W2:Y:S04]  /*0b70*/  LDS.64 R8, [R19] ;  /* 0x0000000013087984 */ /* 0x000ea80000000a00 */
[----:B------:R-:W4:Y:S04]  /*0b80*/  LDS R20, [R19+0xc] ;  /* 0x00000c0013147984 */ /* 0x000f280000000800 */
[----:B------:R-:W5:Y:S01]  /*0b90*/  LDS.64 R10, [R19+0x18] ;  /* 0x00001800130a7984 */ /* 0x000f620000000a00 */
[----:B--2---:R-:W-:-:S13]  /*0ba0*/  ISETP.GT.AND P1, PT, R8, R17, PT ;  /* 0x000000110800720c */ /* 0x004fda0003f24270 */
[----:B------:R-:W-:Y:S01]  /*0bb0*/  @P1 IMAD.MOV.U32 R17, RZ, RZ, R8 ;  /* 0x000000ffff111224 */ /* 0x000fe200078e0008 */
[----:B-1-3--:R-:W-:Y:S01]  /*0bc0*/  @P1 LDS R15, [R19+0x8] ;  /* 0x00000800130f1984 */ /* 0x00afe20000000800 */
[----:B0-----:R-:W-:-:S03]  /*0bd0*/  @P1 IMAD.MOV.U32 R14, RZ, RZ, R9 ;  /* 0x000000ffff0e1224 */ /* 0x001fc600078e0009 */
[----:B----4-:R-:W-:Y:S01]  /*0be0*/  ISETP.GT.AND P2, PT, R20, R17, PT ;  /* 0x000000111400720c */ /* 0x010fe20003f44270 */
[----:B------:R-:W0:-:S12]  /*0bf0*/  LDS R8, [R19+0x24] ;  /* 0x0000240013087984 */ /* 0x000e180000000800 */
[----:B------:R-:W1:Y:S01]  /*0c00*/  @P2 LDS.64 R14, [R19+0x10] ;  /* 0x00001000130e2984 */ /* 0x000e620000000a00 */
[----:B------:R-:W-:-:S05]  /*0c10*/  @P2 IMAD.MOV.U32 R17, RZ, RZ, R20 ;  /* 0x000000ffff112224 */ /* 0x000fca00078e0014 */
[----:B-----5:R-:W-:-:S13]  /*0c20*/  ISETP.GT.AND P1, PT, R10, R17, PT ;  /* 0x000000110a00720c */ /* 0x020fda0003f24270 */
[----:B------:R-:W-:Y:S01]  /*0c30*/  @P1 IMAD.MOV.U32 R17, RZ, RZ, R10 ;  /* 0x000000ffff111224 */ /* 0x000fe200078e000a */
[----:B------:R2:W4:Y:S04]  /*0c40*/  @P1 LDS R15, [R19+0x20] ;  /* 0x00002000130f1984 */ /* 0x0005280000000800 */
[----:B0-----:R-:W-:Y:S01]  /*0c50*/  ISETP.GT.AND P2, PT, R8, R17, PT ;  /* 0x000000110800720c */ /* 0x001fe20003f44270 */
[----:B-1----:R-:W-:-:S12]  /*0c60*/  @P1 IMAD.MOV.U32 R14, RZ, RZ, R11 ;  /* 0x000000ffff0e1224 */ /* 0x002fd800078e000b */
[----:B------:R-:W-:Y:S01]  /*0c70*/  @P2 IMAD.MOV.U32 R17, RZ, RZ, R8 ;  /* 0x000000ffff112224 */ /* 0x000fe200078e0008 */
[----:B------:R2:W0:Y:S06]  /*0c80*/  @P2 LDS.64 R14, [R19+0x28] ;  /* 0x00002800130e2984 */ /* 0x00042c0000000a00 */
.L_x_29:
[----:B------:R-:W-:Y:S05]  /*0c90*/  @!P0 BRA `(.L_x_28) ;  /* 0x0000000000788947 */ /* 0x000fea0003800000 */
[----:B------:R-:W5:Y:S01]  /*0ca0*/  LDCU UR5, c[0x0][0x384] ;  /* 0x00007080ff0577ac */ /* 0x000f620008000800 */
[----:B------:R-:W-:Y:S01]  /*0cb0*/  ISETP.NE.AND P0, PT, R12, 0x1, PT ;  /* 0x000000010c00780c */ /* 0x000fe20003f05270 */
[----:B-----5:R-:W-:-:S12]  /*0cc0*/  ULOP3.LUT UP1, URZ, UR5, 0x1, URZ, 0xc0, !UPT ;  /* 0x0000000105ff7892 */ /* 0x020fd8000f82c0ff */
[----:B------:R-:W-:Y:S05]  /*0cd0*/  @!P0 BRA `(.L_x_30) ;  /* 0x00000000003c8947 */ /* 0x000fea0003800000 */
[----:B------:R-:W5:Y:S01]  /*0ce0*/  S2R R9, SR_CgaCtaId ;  /* 0x0000000000097919 */ /* 0x000f620000008800 */
[----:B------:R-:W-:-:S05]  /*0cf0*/  MOV R8, 0x400 ;  /* 0x0000040000087802 */ /* 0x000fca0000000f00 */
[----:B------:R-:W-:-:S05]  /*0d00*/  VIADD R8, R8, 0x10 ;  /* 0x0000001008087836 */ /* 0x000fca0000000000 */
[----:B-----5:R-:W-:-:S05]  /*0d10*/  LEA R9, R9, R8, 0x18 ;  /* 0x0000000809097211 */ /* 0x020fca00078ec0ff */
[C---:B------:R-:W-:Y:S02]  /*0d20*/  IMAD R11, R18.reuse, 0xc, R9 ;  /* 0x0000000c120b7824 */ /* 0x040fe400078e0209 */
[----:B------:R-:W-:-:S03]  /*0d30*/  VIADD R18, R18, 0x2 ;  /* 0x0000000212127836 */ /* 0x000fc60000000000 */
[----:B------:R-:W5:Y:S04]  /*0d40*/  LDS.64 R8, [R11] ;  /* 0x000000000b087984 */ /* 0x000f680000000a00 */
[----:B------:R-:W2:Y:S01]  /*0d50*/  LDS R10, [R11+0xc] ;  /* 0x00000c000b0a7984 */ /* 0x000ea20000000800 */
[----:B-----5:R-:W-:-:S13]  /*0d60*/  ISETP.GT.AND P0, PT, R8, R17, PT ;  /* 0x000000110800720c */ /* 0x020fda0003f04270 */
[----:B------:R-:W-:Y:S01]  /*0d70*/  @P0 IMAD.MOV.U32 R17, RZ, RZ, R8 ;  /* 0x000000ffff110224 */ /* 0x000fe200078e0008 */
[----:B01-34-:R0:W1:Y:S01]  /*0d80*/  @P0 LDS R15, [R11+0x8] ;  /* 0x000008000b0f0984 */ /* 0x01b0620000000800 */
[----:B------:R-:W-:-:S03]  /*0d90*/  @P0 IMAD.MOV.U32 R14, RZ, RZ, R9 ;  /* 0x000000ffff0e0224 */ /* 0x000fc600078e0009 */
[----:B--2---:R-:W-:-:S13]  /*0da0*/  ISETP.GT.AND P1, PT, R10, R17, PT ;  /* 0x000000110a00720c */ /* 0x004fda0003f24270 */
[----:B------:R0:W2:Y:S01]  /*0db0*/  @P1 LDS.64 R14, [R11+0x10] ;  /* 0x000010000b0e1984 */ /* 0x0000a20000000a00 */
[----:B------:R-:W-:-:S07]  /*0dc0*/  @P1 IMAD.MOV.U32 R17, RZ, RZ, R10 ;  /* 0x000000ffff111224 */ /* 0x000fce00078e000a */
.L_x_30:
[----:B------:R-:W-:Y:S05]  /*0dd0*/  BRA.U !UP1, `(.L_x_28) ;  /* 0x0000000109287547 */ /* 0x000fea000b800000 */
[----:B------:R-:W5:Y:S01]  /*0de0*/  S2R R9, SR_CgaCtaId ;  /* 0x0000000000097919 */ /* 0x000f620000008800 */
[----:B------:R-:W-:-:S04]  /*0df0*/  MOV R8, 0x400 ;  /* 0x0000040000087802 */ /* 0x000fc80000000f00 */
[----:B------:R-:W-:-:S04]  /*0e00*/  IADD3 R8, PT, PT, R8, 0x10, RZ ;  /* 0x0000001008087810 */ /* 0x000fc80007ffe0ff */
[----:B-----5:R-:W-:-:S05]  /*0e10*/  LEA R9, R9, R8, 0x18 ;  /* 0x0000000809097211 */ /* 0x020fca00078ec0ff */
[----:B------:R-:W-:-:S05]  /*0e20*/  IMAD R8, R18, 0xc, R9 ;  /* 0x0000000c12087824 */ /* 0x000fca00078e0209 */
[----:B0-----:R-:W0:Y:S02]  /*0e30*/  LDS.64 R10, [R8] ;  /* 0x00000000080a7984 */ /* 0x001e240000000a00 */
[----:B0-----:R-:W-:-:S13]  /*0e40*/  ISETP.GT.AND P0, PT, R10, R17, PT ;  /* 0x000000110a00720c */ /* 0x001fda0003f04270 */
[----:B-1234-:R0:W1:Y:S01]  /*0e50*/  @P0 LDS R15, [R8+0x8] ;  /* 0x00000800080f0984 */ /* 0x01e0620000000800 */
[----:B------:R-:W-:Y:S02]  /*0e60*/  @P0 IMAD.MOV.U32 R14, RZ, RZ, R11 ;  /* 0x000000ffff0e0224 */ /* 0x000fe400078e000b */
[----:B------:R-:W-:-:S07]  /*0e70*/  @P0 IMAD.MOV.U32 R17, RZ, RZ, R10 ;  /* 0x000000ffff110224 */ /* 0x000fce00078e000a */
.L_x_28:
[----:B--2---:R-:W2:Y:S02]  /*0e80*/  LDC.64 R18, c[0x0][0x3b0] ;  /* 0x0000ec00ff127b82 */ /* 0x004ea40000000a00 */
[----:B--2---:R2:W-:Y:S04]  /*0e90*/  REDG.E.MAX.S32.STRONG.GPU desc[UR8][R18.64], R17 ;  /* 0x000000111200798e */ /* 0x0045e8000d12e308 */
[----:B0-----:R-:W5:Y:S02]  /*0ea0*/  LDG.E R8, desc[UR8][R18.64] ;  /* 0x0000000812087981 */ /* 0x001f64000c1e1900 */
[----:B-----5:R-:W-:-:S13]  /*0eb0*/  ISETP.NE.AND P0, PT, R8, R17, PT ;  /* 0x000000110800720c */ /* 0x020fda0003f05270 */
[----:B------:R-:W1:Y:S08]  /*0ec0*/  @!P0 LDC R20, c[0x0][0x3c8] ;  /* 0x0000f200ff148b82 */ /* 0x000e700000000800 */
[----:B------:R-:W0:Y:S08]  /*0ed0*/  @!P0 LDC.64 R8, c[0x0][0x3b8] ;  /* 0x0000ee00ff088b82 */ /* 0x000e300000000a00 */
[----:B------:R-:W5:Y:S01]  /*0ee0*/  @!P0 LDC.64 R10, c[0x0][0x3c0] ;  /* 0x0000f000ff0a8b82 */ /* 0x000f620000000a00 */
[----:B-1-34-:R-:W-:Y:S01]  /*0ef0*/  @!P0 IMAD.IADD R15, R15, 0x1, R20 ;  /* 0x000000010f0f8824 */ /* 0x01afe200078e0214 */
[----:B0-----:R2:W-:Y:S04]  /*0f00*/  @!P0 STG.E desc[UR8][R8.64], R14 ;  /* 0x0000000e08008986 */ /* 0x0015e8000c101908 */
[----:B-----5:R2:W-:Y:S02]  /*0f10*/  @!P0 STG.E desc[UR8][R10.64], R15 ;  /* 0x0000000f0a008986 */ /* 0x0205e4000c101908 */
.L_x_25:
[----:B------:R-:W-:Y:S05]  /*0f20*/  BSYNC.RECONVERGENT B0 ;  /* 0x0000000000007941 */ /* 0x000fea0003800200 */
.L_x_24:
[----:B------:R-:W0:Y:S01]  /*0f30*/  LDCU UR5, c[0x0][0x3d0] ;  /* 0x00007a00ff0577ac */ /* 0x000e220008000800 */
[----:B------:R-:W-:Y:S01]  /*0f40*/  BAR.SYNC.DEFER_BLOCKING 0x0 ;  /* 0x0000000000007b1d */ /* 0x000fe20000010000 */
[C---:B0-----:R-:W-:Y:S01]  /*0f50*/  ISETP.NE.AND P0, PT, R5.reuse, UR5, PT ;  /* 0x0000000505007c0c */ /* 0x041fe2000bf05270 */
[----:B-1----:R-:W-:-:S03]  /*0f60*/  VIADD R5, R5, 0x1 ;  /* 0x0000000105057836 */ /* 0x002fc60000000000 */
[----:B--2---:R-:W-:Y:S02]  /*0f70*/  SEL R8, R3, RZ, !P0 ;  /* 0x000000ff03087207 */ /* 0x004fe40004000000 */
[----:B------:R-:W-:-:S03]  /*0f80*/  SEL R5, R5, 0x1, P0 ;  /* 0x0000000105057807 */ /* 0x000fc60000000000 */
[----:B------:R-:W-:Y:S01]  /*0f90*/  IMAD.IADD R7, R8, 0x1, R7 ;  /* 0x0000000108077824 */ /* 0x000fe200078e0207 */
[----:B------:R-:W-:Y:S06]  /*0fa0*/  BRA.U UP0, `(.L_x_31) ;  /* 0xfffffff100b47547 */ /* 0x000fec000b83ffff */
[----:B------:R-:W-:Y:S05]  /*0fb0*/  EXIT ;  /* 0x000000000000794d */ /* 0x000fea0003800000 */
.L_x_32:
        /* <DEDUP_REMOVED lines=12> */
.L_x_37:


//--------------------- .text._Z9move_dataPiii    --------------------------
	.section	.text._Z9move_dataPiii,"ax",@progbits
	.align	128
        .global         _Z9move_dataPiii
        .type           _Z9move_dataPiii,@function
        .size           _Z9move_dataPiii,(.L_x_38 - _Z9move_dataPiii)
        .other          _Z9move_dataPiii,@"STO_CUDA_ENTRY STV_DEFAULT"
_Z9move_dataPiii:
.text._Z9move_dataPiii:
[----:B------:R-:W-:Y:S01]  /*0000*/  LDC R1, c[0x0][0x37c] ;  /* 0x0000df00ff017b82 */ /* 0x000fe20000000800 */
[----:B------:R-:W0:Y:S07]  /*0010*/  S2R R3, SR_TID.X ;  /* 0x0000000000037919 */ /* 0x000e2e0000002100 */
[----:B------:R-:W0:Y:S01]  /*0020*/  S2UR UR4, SR_CTAID.X ;  /* 0x00000000000479c3 */ /* 0x000e220000002500 */
[----:B------:R-:W1:Y:S07]  /*0030*/  LDCU UR5, c[0x0][0x388] ;  /* 0x00007100ff0577ac */ /* 0x000e6e0008000800 */
[----:B------:R-:W0:Y:S02]  /*0040*/  LDC R0, c[0x0][0x360] ;  /* 0x0000d800ff007b82 */ /* 0x000e240000000800 */
[----:B0-----:R-:W-:-:S05]  /*0050*/  IMAD R0, R0, UR4, R3 ;  /* 0x0000000400007c24 */ /* 0x001fca000f8e0203 */
[----:B-1----:R-:W-:-:S04]  /*0060*/  ISETP.GT.AND P0, PT, R0, UR5, PT ;  /* 0x0000000500007c0c */ /* 0x002fc8000bf04270 */
[----:B------:R-:W-:-:S13]  /*0070*/  ISETP.LT.OR P0, PT, R0, 0x1, P0 ;  /* 0x000000010000780c */ /* 0x000fda0000701670 */
[----:B------:R-:W-:Y:S05]  /*0080*/  @P0 EXIT ;  /* 0x000000000000094d */ /* 0x000fea0003800000 */
[----:B------:R-:W0:Y:S01]  /*0090*/  LDCU UR6, c[0x0][0x38c] ;  /* 0x00007180ff0677ac */ /* 0x000e220008000800 */
[----:B------:R-:W1:Y:S01]  /*00a0*/  LDC.64 R4, c[0x0][0x380] ;  /* 0x0000e000ff047b82 */ /* 0x000e620000000a00 */
[----:B------:R-:W2:Y:S01]  /*00b0*/  LDCU.64 UR4, c[0x0][0x358] ;  /* 0x00006b00ff0477ac */ /* 0x000ea20008000a00 */
[----:B0-----:R-:W-:-:S05]  /*00c0*/  IMAD R7, R0, UR6, R0 ;  /* 0x0000000600077c24 */ /* 0x001fca000f8e0200 */
[----:B------:R-:W-:-:S05]  /*00d0*/  IADD3 R3, PT, PT, R7, UR6, RZ ;  /* 0x0000000607037c10 */ /* 0x000fca000fffe0ff */
[----:B-1----:R-:W-:-:S06]  /*00e0*/  IMAD.WIDE R2, R3, 0x4, R4 ;  /* 0x0000000403027825 */ /* 0x002fcc00078e0204 */
[----:B--2---:R-:W2:Y:S01]  /*00f0*/  LDG.E R3, desc[UR4][R2.64] ;  /* 0x0000000402037981 */ /* 0x004ea2000c1e1900 */
[----:B------:R-:W-:-:S05]  /*0100*/  IMAD.WIDE R4, R7, 0x4, R4 ;  /* 0x0000000407047825 */ /* 0x000fca00078e0204 */
[----:B--2---:R-:W-:Y:S01]  /*0110*/  STG.E desc[UR4][R4.64], R3 ;  /* 0x0000000304007986 */ /* 0x004fe2000c101904 */
[----:B------:R-:W-:Y:S05]  /*0120*/  EXIT ;  /* 0x000000000000794d */ /* 0x000fea0003800000 */
.L_x_33:
        /* <DEDUP_REMOVED lines=13> */
.L_x_38:


//--------------------- .text._Z16fill_array_valuePiim --------------------------
	.section	.text._Z16fill_array_valuePiim,"ax",@progbits
	.align	128
        .global         _Z16fill_array_valuePiim
        .type           _Z16fill_array_valuePiim,@function
        .size           _Z16fill_array_valuePiim,(.L_x_39 - _Z16fill_array_valuePiim)
        .other          _Z16fill_array_valuePiim,@"STO_CUDA_ENTRY STV_DEFAULT"
_Z16fill_array_valuePiim:
.text._Z16fill_array_valuePiim:
[----:B------:R-:W-:Y:S01]  /*0000*/  LDC R1, c[0x0][0x37c] ;  /* 0x0000df00ff017b82 */ /* 0x000fe20000000800 */
[----:B------:R-:W0:Y:S07]  /*0010*/  S2R R3, SR_TID.X ;  /* 0x0000000000037919 */ /* 0x000e2e0000002100 */
[----:B------:R-:W0:Y:S01]  /*0020*/  S2UR UR4, SR_CTAID.X ;  /* 0x00000000000479c3 */ /* 0x000e220000002500 */
[----:B------:R-:W1:Y:S07]  /*0030*/  LDCU.64 UR6, c[0x0][0x390] ;  /* 0x00007200ff0677ac */ /* 0x000e6e0008000a00 */
[----:B------:R-:W0:Y:S02]  /*0040*/  LDC R0, c[0x0][0x360] ;  /* 0x0000d800ff007b82 */ /* 0x000e240000000800 */
[----:B0-----:R-:W-:-:S05]  /*0050*/  IMAD R0, R0, UR4, R3 ;  /* 0x0000000400007c24 */ /* 0x001fca000f8e0203 */
[----:B-1----:R-:W-:Y:S02]  /*0060*/  ISETP.GE.U32.AND P0, PT, R0, UR6, PT ;  /* 0x0000000600007c0c */ /* 0x002fe4000bf06070 */
[----:B------:R-:W-:-:S04]  /*0070*/  SHF.R.S32.HI R3, RZ, 0x1f, R0 ;  /* 0x0000001fff037819 */ /* 0x000fc80000011400 */
[----:B------:R-:W-:-:S13]  /*0080*/  ISETP.GE.U32.AND.EX P0, PT, R3, UR7, PT, P0 ;  /* 0x0000000703007c0c */ /* 0x000fda000bf06100 */
[----:B------:R-:W-:Y:S05]  /*0090*/  @P0 EXIT ;  /* 0x000000000000094d */ /* 0x000fea0003800000 */
[----:B------:R-:W0:Y:S01]  /*00a0*/  LDCU.64 UR6, c[0x0][0x380] ;  /* 0x00007000ff0677ac */ /* 0x000e220008000a00 */
[----:B------:R-:W1:Y:S01]  /*00b0*/  LDC R5, c[0x0][0x388] ;  /* 0x0000e200ff057b82 */ /* 0x000e620000000800 */
[----:B------:R-:W1:Y:S01]  /*00c0*/  LDCU.64 UR4, c[0x0][0x358] ;  /* 0x00006b00ff0477ac */ /* 0x000e620008000a00 */
[----:B0-----:R-:W-:-:S04]  /*00d0*/  LEA R2, P0, R0, UR6, 0x2 ;  /* 0x0000000600027c11 */ /* 0x001fc8000f8010ff */
[----:B------:R-:W-:-:S05]  /*00e0*/  LEA.HI.X R3, R0, UR7, R3, 0x2, P0 ;  /* 0x0000000700037c11 */ /* 0x000fca00080f1403 */
[----:B-1----:R-:W-:Y:S01]  /*00f0*/  STG.E desc[UR4][R2.64], R5 ;  /* 0x0000000502007986 */ /* 0x002fe2000c101904 */
[----:B------:R-:W-:Y:S05]  /*0100*/  EXIT ;  /* 0x000000000000794d */ /* 0x000fea0003800000 */
.L_x_34:
        /* <DEDUP_REMOVED lines=15> */
.L_x_39:


//--------------------- .nv.shared._Z11do_rest_rowiiiiiiPiS_S_S_S_S_xi --------------------------
	.section	.nv.shared._Z11do_rest_rowiiiiiiPiS_S_S_S_S_xi,"aw",@nobits
	.sectionflags	@""
	.align	16
.nv.shared._Z11do_rest_rowiiiiiiPiS_S_S_S_S_xi:
	.zero		1040


//--------------------- .nv.shared.reserved.0     --------------------------
	.section	.nv.shared.reserved.0,"aw",@nobits
	.weak		__nv_reservedSMEM_offset_0_alias
	.size		__nv_reservedSMEM_offset_0_alias, 0, 64
	.other		__nv_reservedSMEM_offset_0_alias,@"STO_CUDA_RESERVED_SHARED STV_DEFAULT"
__nv_reservedSMEM_offset_0_alias:
	.zero		0
	.zero		64


//--------------------- .nv.shared._Z16cal_second_phaseiiiiiPiS_S_S_S_S_xi --------------------------
	.section	.nv.shared._Z16cal_second_phaseiiiiiPiS_S_S_S_S_xi,"aw",@nobits
	.sectionflags	@""
	.align	16
.nv.shared._Z16cal_second_phaseiiiiiPiS_S_S_S_S_xi:
	.zero		1040


//--------------------- .nv.shared._Z15cal_first_phaseiiiiiPiS_S_S_S_S_xi --------------------------
	.section	.nv.shared._Z15cal_first_phaseiiiiiPiS_S_S_S_S_xi,"aw",@nobits
	.sectionflags	@""
	.align	16
.nv.shared._Z15cal_first_phaseiiiiiPiS_S_S_S_S_xi:
	.zero		1040


//--------------------- .nv.shared._Z9move_dataPiii --------------------------
	.section	.nv.shared._Z9move_dataPiii,"aw",@nobits
	.sectionflags	@""
	.align	16
	.zero		1024


//--------------------- .nv.shared._Z16fill_array_valuePiim --------------------------
	.section	.nv.shared._Z16fill_array_valuePiim,"aw",@nobits
	.sectionflags	@""
	.align	16
	.zero		1024


//--------------------- .nv.constant0._Z11do_rest_rowiiiiiiPiS_S_S_S_S_xi --------------------------
	.section	.nv.constant0._Z11do_rest_rowiiiiiiPiS_S_S_S_S_xi,"a",@progbits
	.sectionflags	@""
	.align	4
.nv.constant0._Z11do_rest_rowiiiiiiPiS_S_S_S_S_xi:
	.zero		980


//--------------------- .nv.constant0._Z16cal_second_phaseiiiiiPiS_S_S_S_S_xi --------------------------
	.section	.nv.constant0._Z16cal_second_phaseiiiiiPiS_S_S_S_S_xi,"a",@progbits
	.sectionflags	@""
	.align	4
.nv.constant0._Z16cal_second_phaseiiiiiPiS_S_S_S_S_xi:
	.zero		980


//--------------------- .nv.constant0._Z15cal_first_phaseiiiiiPiS_S_S_S_S_xi --------------------------
	.section	.nv.constant0._Z15cal_first_phaseiiiiiPiS_S_S_S_S_xi,"a",@progbits
	.sectionflags	@""
	.align	4
.nv.constant0._Z15cal_first_phaseiiiiiPiS_S_S_S_S_xi:
	.zero		980


//--------------------- .nv.constant0._Z9move_dataPiii --------------------------
	.section	.nv.constant0._Z9move_dataPiii,"a",@progbits
	.sectionflags	@""
	.align	4
.nv.constant0._Z9move_dataPiii:
	.zero		912


//--------------------- .nv.constant0._Z16fill_array_valuePiim --------------------------
	.section	.nv.constant0._Z16fill_array_valuePiim,"a",@progbits
	.sectionflags	@""
	.align	4
.nv.constant0._Z16fill_array_valuePiim:
	.zero		920


//--------------------- SYMBOLS --------------------------

	.type		.nv.reservedSmem.offset0,@object
	.size		.nv.reservedSmem.offset0,0x4
	.type		.nv.reservedSmem.cap,@object
	.size		.nv.reservedSmem.cap,0x4
